//
// Generated by NVIDIA NVVM Compiler
//
// Compiler Build ID: CL-36424714
// Cuda compilation tools, release 13.0, V13.0.88
// Based on NVVM 20.0.0
//

.version 9.0
.target sm_100
.address_size 64

	// .globl	_Z24computeWeightedSumKernelPdS_S_S_ii

.visible .entry _Z24computeWeightedSumKernelPdS_S_S_ii(
	.param .u64 .ptr .align 1 _Z24computeWeightedSumKernelPdS_S_S_ii_param_0,
	.param .u64 .ptr .align 1 _Z24computeWeightedSumKernelPdS_S_S_ii_param_1,
	.param .u64 .ptr .align 1 _Z24computeWeightedSumKernelPdS_S_S_ii_param_2,
	.param .u64 .ptr .align 1 _Z24computeWeightedSumKernelPdS_S_S_ii_param_3,
	.param .u32 _Z24computeWeightedSumKernelPdS_S_S_ii_param_4,
	.param .u32 _Z24computeWeightedSumKernelPdS_S_S_ii_param_5
)
{
	.reg .pred 	%p<11>;
	.reg .b32 	%r<38>;
	.reg .b64 	%rd<35>;
	.reg .b64 	%fd<110>;

	ld.param.u64 	%rd12, [_Z24computeWeightedSumKernelPdS_S_S_ii_param_0];
	ld.param.u64 	%rd10, [_Z24computeWeightedSumKernelPdS_S_S_ii_param_1];
	ld.param.u64 	%rd13, [_Z24computeWeightedSumKernelPdS_S_S_ii_param_2];
	ld.param.u64 	%rd11, [_Z24computeWeightedSumKernelPdS_S_S_ii_param_3];
	ld.param.u32 	%r23, [_Z24computeWeightedSumKernelPdS_S_S_ii_param_4];
	ld.param.u32 	%r24, [_Z24computeWeightedSumKernelPdS_S_S_ii_param_5];
	cvta.to.global.u64 	%rd1, %rd13;
	cvta.to.global.u64 	%rd2, %rd12;
	mov.u32 	%r25, %tid.x;
	mov.u32 	%r26, %ctaid.x;
	mov.u32 	%r27, %ntid.x;
	mad.lo.s32 	%r1, %r26, %r27, %r25;
	setp.ge.s32 	%p1, %r1, %r24;
	@%p1 bra 	$L__BB0_15;
	cvta.to.global.u64 	%rd14, %rd10;
	mul.wide.s32 	%rd15, %r1, 8;
	add.s64 	%rd16, %rd14, %rd15;
	ld.global.f64 	%fd109, [%rd16];
	setp.lt.s32 	%p2, %r23, 1;
	@%p2 bra 	$L__BB0_14;
	mul.lo.s32 	%r2, %r23, %r1;
	and.b32  	%r3, %r23, 15;
	setp.lt.u32 	%p3, %r23, 16;
	mov.b32 	%r34, 0;
	@%p3 bra 	$L__BB0_5;
	and.b32  	%r34, %r23, 2147483632;
	neg.s32 	%r32, %r34;
	add.s64 	%rd3, %rd2, 64;
	add.s64 	%rd33, %rd1, 64;
	mov.u32 	%r31, %r2;
$L__BB0_4:
	.pragma "nounroll";
	mul.wide.s32 	%rd17, %r31, 8;
	add.s64 	%rd18, %rd3, %rd17;
	ld.global.f64 	%fd16, [%rd18+-64];
	ld.global.f64 	%fd17, [%rd33+-64];
	fma.rn.f64 	%fd18, %fd16, %fd17, %fd109;
	ld.global.f64 	%fd19, [%rd18+-56];
	ld.global.f64 	%fd20, [%rd33+-56];
	fma.rn.f64 	%fd21, %fd19, %fd20, %fd18;
	ld.global.f64 	%fd22, [%rd18+-48];
	ld.global.f64 	%fd23, [%rd33+-48];
	fma.rn.f64 	%fd24, %fd22, %fd23, %fd21;
	ld.global.f64 	%fd25, [%rd18+-40];
	ld.global.f64 	%fd26, [%rd33+-40];
	fma.rn.f64 	%fd27, %fd25, %fd26, %fd24;
	ld.global.f64 	%fd28, [%rd18+-32];
	ld.global.f64 	%fd29, [%rd33+-32];
	fma.rn.f64 	%fd30, %fd28, %fd29, %fd27;
	ld.global.f64 	%fd31, [%rd18+-24];
	ld.global.f64 	%fd32, [%rd33+-24];
	fma.rn.f64 	%fd33, %fd31, %fd32, %fd30;
	ld.global.f64 	%fd34, [%rd18+-16];
	ld.global.f64 	%fd35, [%rd33+-16];
	fma.rn.f64 	%fd36, %fd34, %fd35, %fd33;
	ld.global.f64 	%fd37, [%rd18+-8];
	ld.global.f64 	%fd38, [%rd33+-8];
	fma.rn.f64 	%fd39, %fd37, %fd38, %fd36;
	ld.global.f64 	%fd40, [%rd18];
	ld.global.f64 	%fd41, [%rd33];
	fma.rn.f64 	%fd42, %fd40, %fd41, %fd39;
	ld.global.f64 	%fd43, [%rd18+8];
	ld.global.f64 	%fd44, [%rd33+8];
	fma.rn.f64 	%fd45, %fd43, %fd44, %fd42;
	ld.global.f64 	%fd46, [%rd18+16];
	ld.global.f64 	%fd47, [%rd33+16];
	fma.rn.f64 	%fd48, %fd46, %fd47, %fd45;
	ld.global.f64 	%fd49, [%rd18+24];
	ld.global.f64 	%fd50, [%rd33+24];
	fma.rn.f64 	%fd51, %fd49, %fd50, %fd48;
	ld.global.f64 	%fd52, [%rd18+32];
	ld.global.f64 	%fd53, [%rd33+32];
	fma.rn.f64 	%fd54, %fd52, %fd53, %fd51;
	ld.global.f64 	%fd55, [%rd18+40];
	ld.global.f64 	%fd56, [%rd33+40];
	fma.rn.f64 	%fd57, %fd55, %fd56, %fd54;
	ld.global.f64 	%fd58, [%rd18+48];
	ld.global.f64 	%fd59, [%rd33+48];
	fma.rn.f64 	%fd60, %fd58, %fd59, %fd57;
	ld.global.f64 	%fd61, [%rd18+56];
	ld.global.f64 	%fd62, [%rd33+56];
	fma.rn.f64 	%fd109, %fd61, %fd62, %fd60;
	add.s32 	%r32, %r32, 16;
	add.s32 	%r31, %r31, 16;
	add.s64 	%rd33, %rd33, 128;
	setp.ne.s32 	%p4, %r32, 0;
	@%p4 bra 	$L__BB0_4;
$L__BB0_5:
	setp.eq.s32 	%p5, %r3, 0;
	@%p5 bra 	$L__BB0_14;
	and.b32  	%r11, %r23, 7;
	setp.lt.u32 	%p6, %r3, 8;
	@%p6 bra 	$L__BB0_8;
	add.s32 	%r29, %r34, %r2;
	mul.wide.s32 	%rd19, %r29, 8;
	add.s64 	%rd20, %rd2, %rd19;
	ld.global.f64 	%fd64, [%rd20];
	mul.wide.u32 	%rd21, %r34, 8;
	add.s64 	%rd22, %rd1, %rd21;
	ld.global.f64 	%fd65, [%rd22];
	fma.rn.f64 	%fd66, %fd64, %fd65, %fd109;
	ld.global.f64 	%fd67, [%rd20+8];
	ld.global.f64 	%fd68, [%rd22+8];
	fma.rn.f64 	%fd69, %fd67, %fd68, %fd66;
	ld.global.f64 	%fd70, [%rd20+16];
	ld.global.f64 	%fd71, [%rd22+16];
	fma.rn.f64 	%fd72, %fd70, %fd71, %fd69;
	ld.global.f64 	%fd73, [%rd20+24];
	ld.global.f64 	%fd74, [%rd22+24];
	fma.rn.f64 	%fd75, %fd73, %fd74, %fd72;
	ld.global.f64 	%fd76, [%rd20+32];
	ld.global.f64 	%fd77, [%rd22+32];
	fma.rn.f64 	%fd78, %fd76, %fd77, %fd75;
	ld.global.f64 	%fd79, [%rd20+40];
	ld.global.f64 	%fd80, [%rd22+40];
	fma.rn.f64 	%fd81, %fd79, %fd80, %fd78;
	ld.global.f64 	%fd82, [%rd20+48];
	ld.global.f64 	%fd83, [%rd22+48];
	fma.rn.f64 	%fd84, %fd82, %fd83, %fd81;
	ld.global.f64 	%fd85, [%rd20+56];
	ld.global.f64 	%fd86, [%rd22+56];
	fma.rn.f64 	%fd109, %fd85, %fd86, %fd84;
	add.s32 	%r34, %r34, 8;
$L__BB0_8:
	setp.eq.s32 	%p7, %r11, 0;
	@%p7 bra 	$L__BB0_14;
	and.b32  	%r14, %r23, 3;
	setp.lt.u32 	%p8, %r11, 4;
	@%p8 bra 	$L__BB0_11;
	add.s32 	%r30, %r34, %r2;
	mul.wide.s32 	%rd23, %r30, 8;
	add.s64 	%rd24, %rd2, %rd23;
	ld.global.f64 	%fd88, [%rd24];
	mul.wide.u32 	%rd25, %r34, 8;
	add.s64 	%rd26, %rd1, %rd25;
	ld.global.f64 	%fd89, [%rd26];
	fma.rn.f64 	%fd90, %fd88, %fd89, %fd109;
	ld.global.f64 	%fd91, [%rd24+8];
	ld.global.f64 	%fd92, [%rd26+8];
	fma.rn.f64 	%fd93, %fd91, %fd92, %fd90;
	ld.global.f64 	%fd94, [%rd24+16];
	ld.global.f64 	%fd95, [%rd26+16];
	fma.rn.f64 	%fd96, %fd94, %fd95, %fd93;
	ld.global.f64 	%fd97, [%rd24+24];
	ld.global.f64 	%fd98, [%rd26+24];
	fma.rn.f64 	%fd109, %fd97, %fd98, %fd96;
	add.s32 	%r34, %r34, 4;
$L__BB0_11:
	setp.eq.s32 	%p9, %r14, 0;
	@%p9 bra 	$L__BB0_14;
	mul.wide.u32 	%rd27, %r34, 8;
	add.s64 	%rd34, %rd1, %rd27;
	add.s32 	%r37, %r34, %r2;
	neg.s32 	%r36, %r14;
$L__BB0_13:
	.pragma "nounroll";
	mul.wide.s32 	%rd28, %r37, 8;
	add.s64 	%rd29, %rd2, %rd28;
	ld.global.f64 	%fd99, [%rd29];
	ld.global.f64 	%fd100, [%rd34];
	fma.rn.f64 	%fd109, %fd99, %fd100, %fd109;
	add.s64 	%rd34, %rd34, 8;
	add.s32 	%r37, %r37, 1;
	add.s32 	%r36, %r36, 1;
	setp.ne.s32 	%p10, %r36, 0;
	@%p10 bra 	$L__BB0_13;
$L__BB0_14:
	cvta.to.global.u64 	%rd30, %rd11;
	add.s64 	%rd32, %rd30, %rd15;
	st.global.f64 	[%rd32], %fd109;
$L__BB0_15:
	ret;

}
	// .globl	_Z14activateKernelPdS_i
.visible .entry _Z14activateKernelPdS_i(
	.param .u64 .ptr .align 1 _Z14activateKernelPdS_i_param_0,
	.param .u64 .ptr .align 1 _Z14activateKernelPdS_i_param_1,
	.param .u32 _Z14activateKernelPdS_i_param_2
)
{
	.reg .pred 	%p<5>;
	.reg .b32 	%r<21>;
	.reg .b32 	%f<3>;
	.reg .b64 	%rd<9>;
	.reg .b64 	%fd<30>;

	ld.param.u64 	%rd1, [_Z14activateKernelPdS_i_param_0];
	ld.param.u64 	%rd2, [_Z14activateKernelPdS_i_param_1];
	ld.param.u32 	%r5, [_Z14activateKernelPdS_i_param_2];
	mov.u32 	%r6, %tid.x;
	mov.u32 	%r7, %ctaid.x;
	mov.u32 	%r8, %ntid.x;
	mad.lo.s32 	%r1, %r7, %r8, %r6;
	setp.ge.s32 	%p1, %r1, %r5;
	@%p1 bra 	$L__BB1_5;
	cvta.to.global.u64 	%rd3, %rd1;
	mul.wide.s32 	%rd4, %r1, 8;
	add.s64 	%rd5, %rd3, %rd4;
	ld.global.f64 	%fd1, [%rd5];
	neg.f64 	%fd6, %fd1;
	fma.rn.f64 	%fd7, %fd1, 0dBFF71547652B82FE, 0d4338000000000000;
	{
	.reg .b32 %temp; 
	mov.b64 	{%r2, %temp}, %fd7;
	}
	mov.f64 	%fd8, 0dC338000000000000;
	add.rn.f64 	%fd9, %fd7, %fd8;
	fma.rn.f64 	%fd10, %fd9, 0dBFE62E42FEFA39EF, %fd6;
	fma.rn.f64 	%fd11, %fd9, 0dBC7ABC9E3B39803F, %fd10;
	fma.rn.f64 	%fd12, %fd11, 0d3E5ADE1569CE2BDF, 0d3E928AF3FCA213EA;
	fma.rn.f64 	%fd13, %fd12, %fd11, 0d3EC71DEE62401315;
	fma.rn.f64 	%fd14, %fd13, %fd11, 0d3EFA01997C89EB71;
	fma.rn.f64 	%fd15, %fd14, %fd11, 0d3F2A01A014761F65;
	fma.rn.f64 	%fd16, %fd15, %fd11, 0d3F56C16C1852B7AF;
	fma.rn.f64 	%fd17, %fd16, %fd11, 0d3F81111111122322;
	fma.rn.f64 	%fd18, %fd17, %fd11, 0d3FA55555555502A1;
	fma.rn.f64 	%fd19, %fd18, %fd11, 0d3FC5555555555511;
	fma.rn.f64 	%fd20, %fd19, %fd11, 0d3FE000000000000B;
	fma.rn.f64 	%fd21, %fd20, %fd11, 0d3FF0000000000000;
	fma.rn.f64 	%fd22, %fd21, %fd11, 0d3FF0000000000000;
	{
	.reg .b32 %temp; 
	mov.b64 	{%r3, %temp}, %fd22;
	}
	{
	.reg .b32 %temp; 
	mov.b64 	{%temp, %r4}, %fd22;
	}
	shl.b32 	%r9, %r2, 20;
	add.s32 	%r10, %r9, %r4;
	mov.b64 	%fd29, {%r3, %r10};
	{
	.reg .b32 %temp; 
	mov.b64 	{%temp, %r11}, %fd6;
	}
	mov.b32 	%f2, %r11;
	abs.f32 	%f1, %f2;
	setp.lt.f32 	%p2, %f1, 0f4086232B;
	@%p2 bra 	$L__BB1_4;
	setp.gt.f64 	%p3, %fd1, 0d0000000000000000;
	mov.f64 	%fd23, 0d7FF0000000000000;
	sub.f64 	%fd24, %fd23, %fd1;
	selp.f64 	%fd29, 0d0000000000000000, %fd24, %p3;
	setp.geu.f32 	%p4, %f1, 0f40874800;
	@%p4 bra 	$L__BB1_4;
	shr.u32 	%r12, %r2, 31;
	add.s32 	%r13, %r2, %r12;
	shr.s32 	%r14, %r13, 1;
	shl.b32 	%r15, %r14, 20;
	add.s32 	%r16, %r4, %r15;
	mov.b64 	%fd25, {%r3, %r16};
	sub.s32 	%r17, %r2, %r14;
	shl.b32 	%r18, %r17, 20;
	add.s32 	%r19, %r18, 1072693248;
	mov.b32 	%r20, 0;
	mov.b64 	%fd26, {%r20, %r19};
	mul.f64 	%fd29, %fd26, %fd25;
$L__BB1_4:
	add.f64 	%fd27, %fd29, 0d3FF0000000000000;
	rcp.rn.f64 	%fd28, %fd27;
	cvta.to.global.u64 	%rd6, %rd2;
	add.s64 	%rd8, %rd6, %rd4;
	st.global.f64 	[%rd8], %fd28;
$L__BB1_5:
	ret;

}
	// .globl	_Z24derivativeActivateKernelPdS_i
.visible .entry _Z24derivativeActivateKernelPdS_i(
	.param .u64 .ptr .align 1 _Z24derivativeActivateKernelPdS_i_param_0,
	.param .u64 .ptr .align 1 _Z24derivativeActivateKernelPdS_i_param_1,
	.param .u32 _Z24derivativeActivateKernelPdS_i_param_2
)
{
	.reg .pred 	%p<2>;
	.reg .b32 	%r<6>;
	.reg .b64 	%rd<8>;
	.reg .b64 	%fd<5>;

	ld.param.u64 	%rd1, [_Z24derivativeActivateKernelPdS_i_param_0];
	ld.param.u64 	%rd2, [_Z24derivativeActivateKernelPdS_i_param_1];
	ld.param.u32 	%r2, [_Z24derivativeActivateKernelPdS_i_param_2];
	mov.u32 	%r3, %tid.x;
	mov.u32 	%r4, %ctaid.x;
	mov.u32 	%r5, %ntid.x;
	mad.lo.s32 	%r1, %r4, %r5, %r3;
	setp.ge.s32 	%p1, %r1, %r2;
	@%p1 bra 	$L__BB2_2;
	cvta.to.global.u64 	%rd3, %rd1;
	cvta.to.global.u64 	%rd4, %rd2;
	mul.wide.s32 	%rd5, %r1, 8;
	add.s64 	%rd6, %rd3, %rd5;
	ld.global.f64 	%fd1, [%rd6];
	mov.f64 	%fd2, 0d3FF0000000000000;
	sub.f64 	%fd3, %fd2, %fd1;
	mul.f64 	%fd4, %fd1, %fd3;
	add.s64 	%rd7, %rd4, %rd5;
	st.global.f64 	[%rd7], %fd4;
$L__BB2_2:
	ret;

}
	// .globl	_Z19updateWeightsKernelPdS_S_iid
.visible .entry _Z19updateWeightsKernelPdS_S_iid(
	.param .u64 .ptr .align 1 _Z19updateWeightsKernelPdS_S_iid_param_0,
	.param .u64 .ptr .align 1 _Z19updateWeightsKernelPdS_S_iid_param_1,
	.param .u64 .ptr .align 1 _Z19updateWeightsKernelPdS_S_iid_param_2,
	.param .u32 _Z19updateWeightsKernelPdS_S_iid_param_3,
	.param .u32 _Z19updateWeightsKernelPdS_S_iid_param_4,
	.param .f64 _Z19updateWeightsKernelPdS_S_iid_param_5
)
{
	.reg .pred 	%p<12>;
	.reg .b32 	%r<31>;
	.reg .b64 	%rd<28>;
	.reg .b64 	%fd<77>;

	ld.param.u64 	%rd9, [_Z19updateWeightsKernelPdS_S_iid_param_0];
	ld.param.u64 	%rd8, [_Z19updateWeightsKernelPdS_S_iid_param_1];
	ld.param.u64 	%rd10, [_Z19updateWeightsKernelPdS_S_iid_param_2];
	ld.param.u32 	%r16, [_Z19updateWeightsKernelPdS_S_iid_param_3];
	ld.param.u32 	%r17, [_Z19updateWeightsKernelPdS_S_iid_param_4];
	ld.param.f64 	%fd1, [_Z19updateWeightsKernelPdS_S_iid_param_5];
	cvta.to.global.u64 	%rd1, %rd9;
	cvta.to.global.u64 	%rd2, %rd10;
	mov.u32 	%r18, %tid.x;
	mov.u32 	%r19, %ctaid.x;
	mov.u32 	%r20, %ntid.x;
	mad.lo.s32 	%r1, %r19, %r20, %r18;
	setp.ge.s32 	%p1, %r1, %r17;
	setp.lt.s32 	%p2, %r16, 1;
	or.pred  	%p3, %p1, %p2;
	@%p3 bra 	$L__BB3_12;
	cvta.to.global.u64 	%rd11, %rd8;
	mul.wide.s32 	%rd12, %r1, 8;
	add.s64 	%rd3, %rd11, %rd12;
	mul.lo.s32 	%r2, %r16, %r1;
	and.b32  	%r3, %r16, 7;
	setp.lt.u32 	%p4, %r16, 8;
	mov.b32 	%r29, 0;
	@%p4 bra 	$L__BB3_4;
	and.b32  	%r29, %r16, 2147483640;
	neg.s32 	%r27, %r29;
	add.s64 	%rd27, %rd2, 32;
	add.s64 	%rd5, %rd1, 32;
	mov.u32 	%r26, %r2;
$L__BB3_3:
	.pragma "nounroll";
	mul.wide.s32 	%rd13, %r26, 8;
	add.s64 	%rd14, %rd5, %rd13;
	ld.global.f64 	%fd2, [%rd3];
	mul.f64 	%fd3, %fd1, %fd2;
	ld.global.f64 	%fd4, [%rd27+-32];
	ld.global.f64 	%fd5, [%rd14+-32];
	fma.rn.f64 	%fd6, %fd3, %fd4, %fd5;
	st.global.f64 	[%rd14+-32], %fd6;
	ld.global.f64 	%fd7, [%rd3];
	mul.f64 	%fd8, %fd1, %fd7;
	ld.global.f64 	%fd9, [%rd27+-24];
	ld.global.f64 	%fd10, [%rd14+-24];
	fma.rn.f64 	%fd11, %fd8, %fd9, %fd10;
	st.global.f64 	[%rd14+-24], %fd11;
	ld.global.f64 	%fd12, [%rd3];
	mul.f64 	%fd13, %fd1, %fd12;
	ld.global.f64 	%fd14, [%rd27+-16];
	ld.global.f64 	%fd15, [%rd14+-16];
	fma.rn.f64 	%fd16, %fd13, %fd14, %fd15;
	st.global.f64 	[%rd14+-16], %fd16;
	ld.global.f64 	%fd17, [%rd3];
	mul.f64 	%fd18, %fd1, %fd17;
	ld.global.f64 	%fd19, [%rd27+-8];
	ld.global.f64 	%fd20, [%rd14+-8];
	fma.rn.f64 	%fd21, %fd18, %fd19, %fd20;
	st.global.f64 	[%rd14+-8], %fd21;
	ld.global.f64 	%fd22, [%rd3];
	mul.f64 	%fd23, %fd1, %fd22;
	ld.global.f64 	%fd24, [%rd27];
	ld.global.f64 	%fd25, [%rd14];
	fma.rn.f64 	%fd26, %fd23, %fd24, %fd25;
	st.global.f64 	[%rd14], %fd26;
	ld.global.f64 	%fd27, [%rd3];
	mul.f64 	%fd28, %fd1, %fd27;
	ld.global.f64 	%fd29, [%rd27+8];
	ld.global.f64 	%fd30, [%rd14+8];
	fma.rn.f64 	%fd31, %fd28, %fd29, %fd30;
	st.global.f64 	[%rd14+8], %fd31;
	ld.global.f64 	%fd32, [%rd3];
	mul.f64 	%fd33, %fd1, %fd32;
	ld.global.f64 	%fd34, [%rd27+16];
	ld.global.f64 	%fd35, [%rd14+16];
	fma.rn.f64 	%fd36, %fd33, %fd34, %fd35;
	st.global.f64 	[%rd14+16], %fd36;
	ld.global.f64 	%fd37, [%rd3];
	mul.f64 	%fd38, %fd1, %fd37;
	ld.global.f64 	%fd39, [%rd27+24];
	ld.global.f64 	%fd40, [%rd14+24];
	fma.rn.f64 	%fd41, %fd38, %fd39, %fd40;
	st.global.f64 	[%rd14+24], %fd41;
	add.s32 	%r27, %r27, 8;
	add.s64 	%rd27, %rd27, 64;
	add.s32 	%r26, %r26, 8;
	setp.ne.s32 	%p5, %r27, 0;
	@%p5 bra 	$L__BB3_3;
$L__BB3_4:
	setp.eq.s32 	%p6, %r3, 0;
	@%p6 bra 	$L__BB3_12;
	and.b32  	%r11, %r16, 3;
	setp.lt.u32 	%p7, %r3, 4;
	@%p7 bra 	$L__BB3_7;
	ld.global.f64 	%fd42, [%rd3];
	mul.f64 	%fd43, %fd1, %fd42;
	mul.wide.u32 	%rd15, %r29, 8;
	add.s64 	%rd16, %rd2, %rd15;
	ld.global.f64 	%fd44, [%rd16];
	add.s32 	%r22, %r29, %r2;
	mul.wide.s32 	%rd17, %r22, 8;
	add.s64 	%rd18, %rd1, %rd17;
	ld.global.f64 	%fd45, [%rd18];
	fma.rn.f64 	%fd46, %fd43, %fd44, %fd45;
	st.global.f64 	[%rd18], %fd46;
	ld.global.f64 	%fd47, [%rd3];
	mul.f64 	%fd48, %fd1, %fd47;
	ld.global.f64 	%fd49, [%rd16+8];
	ld.global.f64 	%fd50, [%rd18+8];
	fma.rn.f64 	%fd51, %fd48, %fd49, %fd50;
	st.global.f64 	[%rd18+8], %fd51;
	ld.global.f64 	%fd52, [%rd3];
	mul.f64 	%fd53, %fd1, %fd52;
	ld.global.f64 	%fd54, [%rd16+16];
	ld.global.f64 	%fd55, [%rd18+16];
	fma.rn.f64 	%fd56, %fd53, %fd54, %fd55;
	st.global.f64 	[%rd18+16], %fd56;
	ld.global.f64 	%fd57, [%rd3];
	mul.f64 	%fd58, %fd1, %fd57;
	ld.global.f64 	%fd59, [%rd16+24];
	ld.global.f64 	%fd60, [%rd18+24];
	fma.rn.f64 	%fd61, %fd58, %fd59, %fd60;
	st.global.f64 	[%rd18+24], %fd61;
	add.s32 	%r29, %r29, 4;
$L__BB3_7:
	setp.eq.s32 	%p8, %r11, 0;
	@%p8 bra 	$L__BB3_12;
	setp.eq.s32 	%p9, %r11, 1;
	@%p9 bra 	$L__BB3_10;
	ld.global.f64 	%fd62, [%rd3];
	mul.f64 	%fd63, %fd1, %fd62;
	mul.wide.u32 	%rd19, %r29, 8;
	add.s64 	%rd20, %rd2, %rd19;
	ld.global.f64 	%fd64, [%rd20];
	add.s32 	%r23, %r29, %r2;
	mul.wide.s32 	%rd21, %r23, 8;
	add.s64 	%rd22, %rd1, %rd21;
	ld.global.f64 	%fd65, [%rd22];
	fma.rn.f64 	%fd66, %fd63, %fd64, %fd65;
	st.global.f64 	[%rd22], %fd66;
	ld.global.f64 	%fd67, [%rd3];
	mul.f64 	%fd68, %fd1, %fd67;
	ld.global.f64 	%fd69, [%rd20+8];
	ld.global.f64 	%fd70, [%rd22+8];
	fma.rn.f64 	%fd71, %fd68, %fd69, %fd70;
	st.global.f64 	[%rd22+8], %fd71;
	add.s32 	%r29, %r29, 2;
$L__BB3_10:
	and.b32  	%r24, %r16, 1;
	setp.eq.b32 	%p10, %r24, 1;
	not.pred 	%p11, %p10;
	@%p11 bra 	$L__BB3_12;
	ld.global.f64 	%fd72, [%rd3];
	mul.f64 	%fd73, %fd1, %fd72;
	mul.wide.u32 	%rd23, %r29, 8;
	add.s64 	%rd24, %rd2, %rd23;
	ld.global.f64 	%fd74, [%rd24];
	add.s32 	%r25, %r29, %r2;
	mul.wide.s32 	%rd25, %r25, 8;
	add.s64 	%rd26, %rd1, %rd25;
	ld.global.f64 	%fd75, [%rd26];
	fma.rn.f64 	%fd76, %fd73, %fd74, %fd75;
	st.global.f64 	[%rd26], %fd76;
$L__BB3_12:
	ret;

}
	// .globl	_Z18updateBiasesKernelPdS_id
.visible .entry _Z18updateBiasesKernelPdS_id(
	.param .u64 .ptr .align 1 _Z18updateBiasesKernelPdS_id_param_0,
	.param .u64 .ptr .align 1 _Z18updateBiasesKernelPdS_id_param_1,
	.param .u32 _Z18updateBiasesKernelPdS_id_param_2,
	.param .f64 _Z18updateBiasesKernelPdS_id_param_3
)
{
	.reg .pred 	%p<2>;
	.reg .b32 	%r<6>;
	.reg .b64 	%rd<8>;
	.reg .b64 	%fd<5>;

	ld.param.u64 	%rd1, [_Z18updateBiasesKernelPdS_id_param_0];
	ld.param.u64 	%rd2, [_Z18updateBiasesKernelPdS_id_param_1];
	ld.param.u32 	%r2, [_Z18updateBiasesKernelPdS_id_param_2];
	ld.param.f64 	%fd1, [_Z18updateBiasesKernelPdS_id_param_3];
	mov.u32 	%r3, %tid.x;
	mov.u32 	%r4, %ctaid.x;
	mov.u32 	%r5, %ntid.x;
	mad.lo.s32 	%r1, %r4, %r5, %r3;
	setp.ge.s32 	%p1, %r1, %r2;
	@%p1 bra 	$L__BB4_2;
	cvta.to.global.u64 	%rd3, %rd2;
	cvta.to.global.u64 	%rd4, %rd1;
	mul.wide.s32 	%rd5, %r1, 8;
	add.s64 	%rd6, %rd3, %rd5;
	ld.global.f64 	%fd2, [%rd6];
	add.s64 	%rd7, %rd4, %rd5;
	ld.global.f64 	%fd3, [%rd7];
	fma.rn.f64 	%fd4, %fd1, %fd2, %fd3;
	st.global.f64 	[%rd7], %fd4;
$L__BB4_2:
	ret;

}


// ===== COMPILED SASS (sm_100) =====

	.target	sm_100

	.elftype	@"ET_EXEC"


//--------------------- .note.nv.tkinfo           --------------------------
	.section	.note.nv.tkinfo,"",@"SHT_NOTE"
	.sectionflags	@"SHF_NOTE_NV_TKINFO"
	.tkinfo
        /*0018*/ 	.word	0x00000002
        /*0030*/ 	.string	""
        /*0030*/ 	.string	"ptxas"
        /*0030*/ 	.string	"Cuda compilation tools, release 13.0, V13.0.88"
        /*0030*/ 	.string	"Build cuda_13.0.r13.0/compiler.36424714_0"
        /*0030*/ 	.string	"-arch sm_100 -m 64 "



//--------------------- .note.nv.cuinfo           --------------------------
	.section	.note.nv.cuinfo,"",@"SHT_NOTE"
	.sectionflags	@"SHF_NOTE_NV_CUINFO"
        /*0018*/ 	.short	0x0002
        /*001a*/ 	.short	0x0064
        /*001c*/ 	.short	0x0082
	.zero		2


//--------------------- .nv.info                  --------------------------
	.section	.nv.info,"",@"SHT_CUDA_INFO"
	.align	4


	//----- nvinfo : EIATTR_REGCOUNT
	.align		4
        /*0000*/ 	.byte	0x04, 0x2f
        /*0002*/ 	.short	(.L_1 - .L_0)
	.align		4
.L_0:
        /*0004*/ 	.word	index@(_Z24computeWeightedSumKernelPdS_S_S_ii)
        /*0008*/ 	.word	0x00000020


	//----- nvinfo : EIATTR_FRAME_SIZE
	.align		4
.L_1:
        /*000c*/ 	.byte	0x04, 0x11
        /*000e*/ 	.short	(.L_3 - .L_2)
	.align		4
.L_2:
        /*0010*/ 	.word	index@(_Z24computeWeightedSumKernelPdS_S_S_ii)
        /*0014*/ 	.word	0x00000000


	//----- nvinfo : EIATTR_REGCOUNT
	.align		4
.L_3:
        /*0018*/ 	.byte	0x04, 0x2f
        /*001a*/ 	.short	(.L_5 - .L_4)
	.align		4
.L_4:
        /*001c*/ 	.word	index@(_Z14activateKernelPdS_i)
        /*0020*/ 	.word	0x0000000e


	//----- nvinfo : EIATTR_FRAME_SIZE
	.align		4
.L_5:
        /*0024*/ 	.byte	0x04, 0x11
        /*0026*/ 	.short	(.L_7 - .L_6)
	.align		4
.L_6:
        /*0028*/ 	.word	index@($__internal_0_$__cuda_sm20_dblrcp_rn_slowpath_v3)
        /*002c*/ 	.word	0x00000000


	//----- nvinfo : EIATTR_FRAME_SIZE
	.align		4
.L_7:
        /*0030*/ 	.byte	0x04, 0x11
        /*0032*/ 	.short	(.L_9 - .L_8)
	.align		4
.L_8:
        /*0034*/ 	.word	index@(_Z14activateKernelPdS_i)
        /*0038*/ 	.word	0x00000000


	//----- nvinfo : EIATTR_REGCOUNT
	.align		4
.L_9:
        /*003c*/ 	.byte	0x04, 0x2f
        /*003e*/ 	.short	(.L_11 - .L_10)
	.align		4
.L_10:
        /*0040*/ 	.word	index@(_Z24derivativeActivateKernelPdS_i)
        /*0044*/ 	.word	0x0000000c


	//----- nvinfo : EIATTR_FRAME_SIZE
	.align		4
.L_11:
        /*0048*/ 	.byte	0x04, 0x11
        /*004a*/ 	.short	(.L_13 - .L_12)
	.align		4
.L_12:
        /*004c*/ 	.word	index@(_Z24derivativeActivateKernelPdS_i)
        /*0050*/ 	.word	0x00000000


	//----- nvinfo : EIATTR_REGCOUNT
	.align		4
.L_13:
        /*0054*/ 	.byte	0x04, 0x2f
        /*0056*/ 	.short	(.L_15 - .L_14)
	.align		4
.L_14:
        /*0058*/ 	.word	index@(_Z19updateWeightsKernelPdS_S_iid)
        /*005c*/ 	.word	0x0000001a


	//----- nvinfo : EIATTR_FRAME_SIZE
	.align		4
.L_15:
        /*0060*/ 	.byte	0x04, 0x11
        /*0062*/ 	.short	(.L_17 - .L_16)
	.align		4
.L_16:
        /*0064*/ 	.word	index@(_Z19updateWeightsKernelPdS_S_iid)
        /*0068*/ 	.word	0x00000000


	//----- nvinfo : EIATTR_REGCOUNT
	.align		4
.L_17:
        /*006c*/ 	.byte	0x04, 0x2f
        /*006e*/ 	.short	(.L_19 - .L_18)
	.align		4
.L_18:
        /*0070*/ 	.word	index@(_Z18updateBiasesKernelPdS_id)
        /*0074*/ 	.word	0x0000000a


	//----- nvinfo : EIATTR_FRAME_SIZE
	.align		4
.L_19:
        /*0078*/ 	.byte	0x04, 0x11
        /*007a*/ 	.short	(.L_21 - .L_20)
	.align		4
.L_20:
        /*007c*/ 	.word	index@(_Z18updateBiasesKernelPdS_id)
        /*0080*/ 	.word	0x00000000


	//----- nvinfo : EIATTR_MIN_STACK_SIZE
	.align		4
.L_21:
        /*0084*/ 	.byte	0x04, 0x12
        /*0086*/ 	.short	(.L_23 - .L_22)
	.align		4
.L_22:
        /*0088*/ 	.word	index@(_Z18updateBiasesKernelPdS_id)
        /*008c*/ 	.word	0x00000000


	//----- nvinfo : EIATTR_MIN_STACK_SIZE
	.align		4
.L_23:
        /*0090*/ 	.byte	0x04, 0x12
        /*0092*/ 	.short	(.L_25 - .L_24)
	.align		4
.L_24:
        /*0094*/ 	.word	index@(_Z19updateWeightsKernelPdS_S_iid)
        /*0098*/ 	.word	0x00000000


	//----- nvinfo : EIATTR_MIN_STACK_SIZE
	.align		4
.L_25:
        /*009c*/ 	.byte	0x04, 0x12
        /*009e*/ 	.short	(.L_27 - .L_26)
	.align		4
.L_26:
        /*00a0*/ 	.word	index@(_Z24derivativeActivateKernelPdS_i)
        /*00a4*/ 	.word	0x00000000


	//----- nvinfo : EIATTR_MIN_STACK_SIZE
	.align		4
.L_27:
        /*00a8*/ 	.byte	0x04, 0x12
        /*00aa*/ 	.short	(.L_29 - .L_28)
	.align		4
.L_28:
        /*00ac*/ 	.word	index@(_Z14activateKernelPdS_i)
        /*00b0*/ 	.word	0x00000000


	//----- nvinfo : EIATTR_MIN_STACK_SIZE
	.align		4
.L_29:
        /*00b4*/ 	.byte	0x04, 0x12
        /*00b6*/ 	.short	(.L_31 - .L_30)
	.align		4
.L_30:
        /*00b8*/ 	.word	index@(_Z24computeWeightedSumKernelPdS_S_S_ii)
        /*00bc*/ 	.word	0x00000000
.L_31:


//--------------------- .nv.compat                --------------------------
	.section	.nv.compat,"",@"SHT_CUDA_COMPAT_INFO"
	.align	4
        /*0000*/ 	.byte	0x02, 0x09, 0x00, 0x00, 0x02, 0x02, 0x01, 0x00, 0x02, 0x05, 0x05, 0x00, 0x03, 0x07, 0x01, 0x01
        /*0010*/ 	.byte	0x02, 0x03, 0x00, 0x00, 0x02, 0x06, 0x01, 0x00, 0x04, 0x0b, 0x08, 0x00, 0x01, 0x00, 0x00, 0x00
        /*0020*/ 	.byte	0x00, 0x00, 0x00, 0x00


//--------------------- .nv.info._Z18updateBiasesKernelPdS_id --------------------------
	.section	.nv.info._Z18updateBiasesKernelPdS_id,"",@"SHT_CUDA_INFO"
	.sectionflags	@""
	.align	4


	//----- nvinfo : EIATTR_CUDA_API_VERSION
	.align		4
        /*0000*/ 	.byte	0x04, 0x37
        /*0002*/ 	.short	(.L_33 - .L_32)
.L_32:
        /*0004*/ 	.word	0x00000082


	//----- nvinfo : EIATTR_KPARAM_INFO
	.align		4
.L_33:
        /*0008*/ 	.byte	0x04, 0x17
        /*000a*/ 	.short	(.L_35 - .L_34)
.L_34:
        /*000c*/ 	.word	0x00000000
        /*0010*/ 	.short	0x0003
        /*0012*/ 	.short	0x0018
        /*0014*/ 	.byte	0x00, 0xf0, 0x21, 0x00


	//----- nvinfo : EIATTR_KPARAM_INFO
	.align		4
.L_35:
        /*0018*/ 	.byte	0x04, 0x17
        /*001a*/ 	.short	(.L_37 - .L_36)
.L_36:
        /*001c*/ 	.word	0x00000000
        /*0020*/ 	.short	0x0002
        /*0022*/ 	.short	0x0010
        /*0024*/ 	.byte	0x00, 0xf0, 0x11, 0x00


	//----- nvinfo : EIATTR_KPARAM_INFO
	.align		4
.L_37:
        /*0028*/ 	.byte	0x04, 0x17
        /*002a*/ 	.short	(.L_39 - .L_38)
.L_38:
        /*002c*/ 	.word	0x00000000
        /*0030*/ 	.short	0x0001
        /*0032*/ 	.short	0x0008
        /*0034*/ 	.byte	0x00, 0xf5, 0x21, 0x00


	//----- nvinfo : EIATTR_KPARAM_INFO
	.align		4
.L_39:
        /*0038*/ 	.byte	0x04, 0x17
        /*003a*/ 	.short	(.L_41 - .L_40)
.L_40:
        /*003c*/ 	.word	0x00000000
        /*0040*/ 	.short	0x0000
        /*0042*/ 	.short	0x0000
        /*0044*/ 	.byte	0x00, 0xf5, 0x21, 0x00


	//----- nvinfo : EIATTR_SPARSE_MMA_MASK
	.align		4
.L_41:
        /*0048*/ 	.byte	0x03, 0x50
        /*004a*/ 	.short	0x0000


	//----- nvinfo : EIATTR_MAXREG_COUNT
	.align		4
        /*004c*/ 	.byte	0x03, 0x1b
        /*004e*/ 	.short	0x00ff


	//----- nvinfo : EIATTR_MERCURY_ISA_VERSION
	.align		4
        /*0050*/ 	.byte	0x03, 0x5f
        /*0052*/ 	.short	0x0101


	//----- nvinfo : EIATTR_VRC_CTA_INIT_COUNT
	.align		4
        /*0054*/ 	.byte	0x02, 0x4a
	.zero		1
	.zero		1


	//----- nvinfo : EIATTR_EXIT_INSTR_OFFSETS
	.align		4
        /*0058*/ 	.byte	0x04, 0x1c
        /*005a*/ 	.short	(.L_43 - .L_42)


	//   ....[0]....
.L_42:
        /*005c*/ 	.word	0x00000070


	//   ....[1]....
        /*0060*/ 	.word	0x00000120


	//----- nvinfo : EIATTR_CBANK_PARAM_SIZE
	.align		4
.L_43:
        /*0064*/ 	.byte	0x03, 0x19
        /*0066*/ 	.short	0x0020


	//----- nvinfo : EIATTR_PARAM_CBANK
	.align		4
        /*0068*/ 	.byte	0x04, 0x0a
        /*006a*/ 	.short	(.L_45 - .L_44)
	.align		4
.L_44:
        /*006c*/ 	.word	index@(.nv.constant0._Z18updateBiasesKernelPdS_id)
        /*0070*/ 	.short	0x0380
        /*0072*/ 	.short	0x0020


	//----- nvinfo : EIATTR_SW_WAR
	.align		4
.L_45:
        /*0074*/ 	.byte	0x04, 0x36
        /*0076*/ 	.short	(.L_47 - .L_46)
.L_46:
        /*0078*/ 	.word	0x00000008
.L_47:


//--------------------- .nv.info._Z19updateWeightsKernelPdS_S_iid --------------------------
	.section	.nv.info._Z19updateWeightsKernelPdS_S_iid,"",@"SHT_CUDA_INFO"
	.sectionflags	@""
	.align	4


	//----- nvinfo : EIATTR_CUDA_API_VERSION
	.align		4
        /*0000*/ 	.byte	0x04, 0x37
        /*0002*/ 	.short	(.L_49 - .L_48)
.L_48:
        /*0004*/ 	.word	0x00000082


	//----- nvinfo : EIATTR_KPARAM_INFO
	.align		4
.L_49:
        /*0008*/ 	.byte	0x04, 0x17
        /*000a*/ 	.short	(.L_51 - .L_50)
.L_50:
        /*000c*/ 	.word	0x00000000
        /*0010*/ 	.short	0x0005
        /*0012*/ 	.short	0x0020
        /*0014*/ 	.byte	0x00, 0xf0, 0x21, 0x00


	//----- nvinfo : EIATTR_KPARAM_INFO
	.align		4
.L_51:
        /*0018*/ 	.byte	0x04, 0x17
        /*001a*/ 	.short	(.L_53 - .L_52)
.L_52:
        /*001c*/ 	.word	0x00000000
        /*0020*/ 	.short	0x0004
        /*0022*/ 	.short	0x001c
        /*0024*/ 	.byte	0x00, 0xf0, 0x11, 0x00


	//----- nvinfo : EIATTR_KPARAM_INFO
	.align		4
.L_53:
        /*0028*/ 	.byte	0x04, 0x17
        /*002a*/ 	.short	(.L_55 - .L_54)
.L_54:
        /*002c*/ 	.word	0x00000000
        /*0030*/ 	.short	0x0003
        /*0032*/ 	.short	0x0018
        /*0034*/ 	.byte	0x00, 0xf0, 0x11, 0x00


	//----- nvinfo : EIATTR_KPARAM_INFO
	.align		4
.L_55:
        /*0038*/ 	.byte	0x04, 0x17
        /*003a*/ 	.short	(.L_57 - .L_56)
.L_56:
        /*003c*/ 	.word	0x00000000
        /*0040*/ 	.short	0x0002
        /*0042*/ 	.short	0x0010
        /*0044*/ 	.byte	0x00, 0xf5, 0x21, 0x00


	//----- nvinfo : EIATTR_KPARAM_INFO
	.align		4
.L_57:
        /*0048*/ 	.byte	0x04, 0x17
        /*004a*/ 	.short	(.L_59 - .L_58)
.L_58:
        /*004c*/ 	.word	0x00000000
        /*0050*/ 	.short	0x0001
        /*0052*/ 	.short	0x0008
        /*0054*/ 	.byte	0x00, 0xf5, 0x21, 0x00


	//----- nvinfo : EIATTR_KPARAM_INFO
	.align		4
.L_59:
        /*0058*/ 	.byte	0x04, 0x17
        /*005a*/ 	.short	(.L_61 - .L_60)
.L_60:
        /*005c*/ 	.word	0x00000000
        /*0060*/ 	.short	0x0000
        /*0062*/ 	.short	0x0000
        /*0064*/ 	.byte	0x00, 0xf5, 0x21, 0x00


	//----- nvinfo : EIATTR_SPARSE_MMA_MASK
	.align		4
.L_61:
        /*0068*/ 	.byte	0x03, 0x50
        /*006a*/ 	.short	0x0000


	//----- nvinfo : EIATTR_MAXREG_COUNT
	.align		4
        /*006c*/ 	.byte	0x03, 0x1b
        /*006e*/ 	.short	0x00ff


	//----- nvinfo : EIATTR_MERCURY_ISA_VERSION
	.align		4
        /*0070*/ 	.byte	0x03, 0x5f
        /*0072*/ 	.short	0x0101


	//----- nvinfo : EIATTR_VRC_CTA_INIT_COUNT
	.align		4
        /*0074*/ 	.byte	0x02, 0x4a
	.zero		1
	.zero		1


	//----- nvinfo : EIATTR_EXIT_INSTR_OFFSETS
	.align		4
        /*0078*/ 	.byte	0x04, 0x1c
        /*007a*/ 	.short	(.L_63 - .L_62)


	//   ....[0]....
.L_62:
        /*007c*/ 	.word	0x00000080


	//   ....[1]....
        /*0080*/ 	.word	0x00000570


	//   ....[2]....
        /*0084*/ 	.word	0x000007b0


	//   ....[3]....
        /*0088*/ 	.word	0x00000930


	//   ....[4]....
        /*008c*/ 	.word	0x00000a00


	//----- nvinfo : EIATTR_CBANK_PARAM_SIZE
	.align		4
.L_63:
        /*0090*/ 	.byte	0x03, 0x19
        /*0092*/ 	.short	0x0028


	//----- nvinfo : EIATTR_PARAM_CBANK
	.align		4
        /*0094*/ 	.byte	0x04, 0x0a
        /*0096*/ 	.short	(.L_65 - .L_64)
	.align		4
.L_64:
        /*0098*/ 	.word	index@(.nv.constant0._Z19updateWeightsKernelPdS_S_iid)
        /*009c*/ 	.short	0x0380
        /*009e*/ 	.short	0x0028


	//----- nvinfo : EIATTR_SW_WAR
	.align		4
.L_65:
        /*00a0*/ 	.byte	0x04, 0x36
        /*00a2*/ 	.short	(.L_67 - .L_66)
.L_66:
        /*00a4*/ 	.word	0x00000008
.L_67:


//--------------------- .nv.info._Z24derivativeActivateKernelPdS_i --------------------------
	.section	.nv.info._Z24derivativeActivateKernelPdS_i,"",@"SHT_CUDA_INFO"
	.sectionflags	@""
	.align	4


	//----- nvinfo : EIATTR_CUDA_API_VERSION
	.align		4
        /*0000*/ 	.byte	0x04, 0x37
        /*0002*/ 	.short	(.L_69 - .L_68)
.L_68:
        /*0004*/ 	.word	0x00000082


	//----- nvinfo : EIATTR_KPARAM_INFO
	.align		4
.L_69:
        /*0008*/ 	.byte	0x04, 0x17
        /*000a*/ 	.short	(.L_71 - .L_70)
.L_70:
        /*000c*/ 	.word	0x00000000
        /*0010*/ 	.short	0x0002
        /*0012*/ 	.short	0x0010
        /*0014*/ 	.byte	0x00, 0xf0, 0x11, 0x00


	//----- nvinfo : EIATTR_KPARAM_INFO
	.align		4
.L_71:
        /*0018*/ 	.byte	0x04, 0x17
        /*001a*/ 	.short	(.L_73 - .L_72)
.L_72:
        /*001c*/ 	.word	0x00000000
        /*0020*/ 	.short	0x0001
        /*0022*/ 	.short	0x0008
        /*0024*/ 	.byte	0x00, 0xf5, 0x21, 0x00


	//----- nvinfo : EIATTR_KPARAM_INFO
	.align		4
.L_73:
        /*0028*/ 	.byte	0x04, 0x17
        /*002a*/ 	.short	(.L_75 - .L_74)
.L_74:
        /*002c*/ 	.word	0x00000000
        /*0030*/ 	.short	0x0000
        /*0032*/ 	.short	0x0000
        /*0034*/ 	.byte	0x00, 0xf5, 0x21, 0x00


	//----- nvinfo : EIATTR_SPARSE_MMA_MASK
	.align		4
.L_75:
        /*0038*/ 	.byte	0x03, 0x50
        /*003a*/ 	.short	0x0000


	//----- nvinfo : EIATTR_MAXREG_COUNT
	.align		4
        /*003c*/ 	.byte	0x03, 0x1b
        /*003e*/ 	.short	0x00ff


	//----- nvinfo : EIATTR_MERCURY_ISA_VERSION
	.align		4
        /*0040*/ 	.byte	0x03, 0x5f
        /*0042*/ 	.short	0x0101


	//----- nvinfo : EIATTR_VRC_CTA_INIT_COUNT
	.align		4
        /*0044*/ 	.byte	0x02, 0x4a
	.zero		1
	.zero		1


	//----- nvinfo : EIATTR_EXIT_INSTR_OFFSETS
	.align		4
        /*0048*/ 	.byte	0x04, 0x1c
        /*004a*/ 	.short	(.L_77 - .L_76)


	//   ....[0]....
.L_76:
        /*004c*/ 	.word	0x00000070


	//   ....[1]....
        /*0050*/ 	.word	0x00000110


	//----- nvinfo : EIATTR_CBANK_PARAM_SIZE
	.align		4
.L_77:
        /*0054*/ 	.byte	0x03, 0x19
        /*0056*/ 	.short	0x0014


	//----- nvinfo : EIATTR_PARAM_CBANK
	.align		4
        /*0058*/ 	.byte	0x04, 0x0a
        /*005a*/ 	.short	(.L_79 - .L_78)
	.align		4
.L_78:
        /*005c*/ 	.word	index@(.nv.constant0._Z24derivativeActivateKernelPdS_i)
        /*0060*/ 	.short	0x0380
        /*0062*/ 	.short	0x0014


	//----- nvinfo : EIATTR_SW_WAR
	.align		4
.L_79:
        /*0064*/ 	.byte	0x04, 0x36
        /*0066*/ 	.short	(.L_81 - .L_80)
.L_80:
        /*0068*/ 	.word	0x00000008
.L_81:


//--------------------- .nv.info._Z14activateKernelPdS_i --------------------------
	.section	.nv.info._Z14activateKernelPdS_i,"",@"SHT_CUDA_INFO"
	.sectionflags	@""
	.align	4


	//----- nvinfo : EIATTR_CUDA_API_VERSION
	.align		4
        /*0000*/ 	.byte	0x04, 0x37
        /*0002*/ 	.short	(.L_83 - .L_82)
.L_82:
        /*0004*/ 	.word	0x00000082


	//----- nvinfo : EIATTR_KPARAM_INFO
	.align		4
.L_83:
        /*0008*/ 	.byte	0x04, 0x17
        /*000a*/ 	.short	(.L_85 - .L_84)
.L_84:
        /*000c*/ 	.word	0x00000000
        /*0010*/ 	.short	0x0002
        /*0012*/ 	.short	0x0010
        /*0014*/ 	.byte	0x00, 0xf0, 0x11, 0x00


	//----- nvinfo : EIATTR_KPARAM_INFO
	.align		4
.L_85:
        /*0018*/ 	.byte	0x04, 0x17
        /*001a*/ 	.short	(.L_87 - .L_86)
.L_86:
        /*001c*/ 	.word	0x00000000
        /*0020*/ 	.short	0x0001
        /*0022*/ 	.short	0x0008
        /*0024*/ 	.byte	0x00, 0xf5, 0x21, 0x00


	//----- nvinfo : EIATTR_KPARAM_INFO
	.align		4
.L_87:
        /*0028*/ 	.byte	0x04, 0x17
        /*002a*/ 	.short	(.L_89 - .L_88)
.L_88:
        /*002c*/ 	.word	0x00000000
        /*0030*/ 	.short	0x0000
        /*0032*/ 	.short	0x0000
        /*0034*/ 	.byte	0x00, 0xf5, 0x21, 0x00


	//----- nvinfo : EIATTR_SPARSE_MMA_MASK
	.align		4
.L_89:
        /*0038*/ 	.byte	0x03, 0x50
        /*003a*/ 	.short	0x0000


	//----- nvinfo : EIATTR_MAXREG_COUNT
	.align		4
        /*003c*/ 	.byte	0x03, 0x1b
        /*003e*/ 	.short	0x00ff


	//----- nvinfo : EIATTR_MERCURY_ISA_VERSION
	.align		4
        /*0040*/ 	.byte	0x03, 0x5f
        /*0042*/ 	.short	0x0101


	//----- nvinfo : EIATTR_VRC_CTA_INIT_COUNT
	.align		4
        /*0044*/ 	.byte	0x02, 0x4a
	.zero		1
	.zero		1


	//----- nvinfo : EIATTR_EXIT_INSTR_OFFSETS
	.align		4
        /*0048*/ 	.byte	0x04, 0x1c
        /*004a*/ 	.short	(.L_91 - .L_90)


	//   ....[0]....
.L_90:
        /*004c*/ 	.word	0x00000070


	//   ....[1]....
        /*0050*/ 	.word	0x000005b0


	//----- nvinfo : EIATTR_CRS_STACK_SIZE
	.align		4
.L_91:
        /*0054*/ 	.byte	0x04, 0x1e
        /*0056*/ 	.short	(.L_93 - .L_92)
.L_92:
        /*0058*/ 	.word	0x00000000


	//----- nvinfo : EIATTR_CBANK_PARAM_SIZE
	.align		4
.L_93:
        /*005c*/ 	.byte	0x03, 0x19
        /*005e*/ 	.short	0x0014


	//----- nvinfo : EIATTR_PARAM_CBANK
	.align		4
        /*0060*/ 	.byte	0x04, 0x0a
        /*0062*/ 	.short	(.L_95 - .L_94)
	.align		4
.L_94:
        /*0064*/ 	.word	index@(.nv.constant0._Z14activateKernelPdS_i)
        /*0068*/ 	.short	0x0380
        /*006a*/ 	.short	0x0014


	//----- nvinfo : EIATTR_SW_WAR
	.align		4
.L_95:
        /*006c*/ 	.byte	0x04, 0x36
        /*006e*/ 	.short	(.L_97 - .L_96)
.L_96:
        /*0070*/ 	.word	0x00000008
.L_97:


//--------------------- .nv.info._Z24computeWeightedSumKernelPdS_S_S_ii --------------------------
	.section	.nv.info._Z24computeWeightedSumKernelPdS_S_S_ii,"",@"SHT_CUDA_INFO"
	.sectionflags	@""
	.align	4


	//----- nvinfo : EIATTR_CUDA_API_VERSION
	.align		4
        /*0000*/ 	.byte	0x04, 0x37
        /*0002*/ 	.short	(.L_99 - .L_98)
.L_98:
        /*0004*/ 	.word	0x00000082


	//----- nvinfo : EIATTR_KPARAM_INFO
	.align		4
.L_99:
        /*0008*/ 	.byte	0x04, 0x17
        /*000a*/ 	.short	(.L_101 - .L_100)
.L_100:
        /*000c*/ 	.word	0x00000000
        /*0010*/ 	.short	0x0005
        /*0012*/ 	.short	0x0024
        /*0014*/ 	.byte	0x00, 0xf0, 0x11, 0x00


	//----- nvinfo : EIATTR_KPARAM_INFO
	.align		4
.L_101:
        /*0018*/ 	.byte	0x04, 0x17
        /*001a*/ 	.short	(.L_103 - .L_102)
.L_102:
        /*001c*/ 	.word	0x00000000
        /*0020*/ 	.short	0x0004
        /*0022*/ 	.short	0x0020
        /*0024*/ 	.byte	0x00, 0xf0, 0x11, 0x00


	//----- nvinfo : EIATTR_KPARAM_INFO
	.align		4
.L_103:
        /*0028*/ 	.byte	0x04, 0x17
        /*002a*/ 	.short	(.L_105 - .L_104)
.L_104:
        /*002c*/ 	.word	0x00000000
        /*0030*/ 	.short	0x0003
        /*0032*/ 	.short	0x0018
        /*0034*/ 	.byte	0x00, 0xf5, 0x21, 0x00


	//----- nvinfo : EIATTR_KPARAM_INFO
	.align		4
.L_105:
        /*0038*/ 	.byte	0x04, 0x17
        /*003a*/ 	.short	(.L_107 - .L_106)
.L_106:
        /*003c*/ 	.word	0x00000000
        /*0040*/ 	.short	0x0002
        /*0042*/ 	.short	0x0010
        /*0044*/ 	.byte	0x00, 0xf5, 0x21, 0x00


	//----- nvinfo : EIATTR_KPARAM_INFO
	.align		4
.L_107:
        /*0048*/ 	.byte	0x04, 0x17
        /*004a*/ 	.short	(.L_109 - .L_108)
.L_108:
        /*004c*/ 	.word	0x00000000
        /*0050*/ 	.short	0x0001
        /*0052*/ 	.short	0x0008
        /*0054*/ 	.byte	0x00, 0xf5, 0x21, 0x00


	//----- nvinfo : EIATTR_KPARAM_INFO
	.align		4
.L_109:
        /*0058*/ 	.byte	0x04, 0x17
        /*005a*/ 	.short	(.L_111 - .L_110)
.L_110:
        /*005c*/ 	.word	0x00000000
        /*0060*/ 	.short	0x0000
        /*0062*/ 	.short	0x0000
        /*0064*/ 	.byte	0x00, 0xf5, 0x21, 0x00


	//----- nvinfo : EIATTR_SPARSE_MMA_MASK
	.align		4
.L_111:
        /*0068*/ 	.byte	0x03, 0x50
        /*006a*/ 	.short	0x0000


	//----- nvinfo : EIATTR_MAXREG_COUNT
	.align		4
        /*006c*/ 	.byte	0x03, 0x1b
        /*006e*/ 	.short	0x00ff


	//----- nvinfo : EIATTR_MERCURY_ISA_VERSION
	.align		4
        /*0070*/ 	.byte	0x03, 0x5f
        /*0072*/ 	.short	0x0101


	//----- nvinfo : EIATTR_VRC_CTA_INIT_COUNT
	.align		4
        /*0074*/ 	.byte	0x02, 0x4a
	.zero		1
	.zero		1


	//----- nvinfo : EIATTR_EXIT_INSTR_OFFSETS
	.align		4
        /*0078*/ 	.byte	0x04, 0x1c
        /*007a*/ 	.short	(.L_113 - .L_112)


	//   ....[0]....
.L_112:
        /*007c*/ 	.word	0x00000070


	//   ....[1]....
        /*0080*/ 	.word	0x00000ad0


	//----- nvinfo : EIATTR_CBANK_PARAM_SIZE
	.align		4
.L_113:
        /*0084*/ 	.byte	0x03, 0x19
        /*0086*/ 	.short	0x0028


	//----- nvinfo : EIATTR_PARAM_CBANK
	.align		4
        /*0088*/ 	.byte	0x04, 0x0a
        /*008a*/ 	.short	(.L_115 - .L_114)
	.align		4
.L_114:
        /*008c*/ 	.word	index@(.nv.constant0._Z24computeWeightedSumKernelPdS_S_S_ii)
        /*0090*/ 	.short	0x0380
        /*0092*/ 	.short	0x0028


	//----- nvinfo : EIATTR_SW_WAR
	.align		4
.L_115:
        /*0094*/ 	.byte	0x04, 0x36
        /*0096*/ 	.short	(.L_117 - .L_116)
.L_116:
        /*0098*/ 	.word	0x00000008
.L_117:


//--------------------- .nv.callgraph             --------------------------
	.section	.nv.callgraph,"",@"SHT_CUDA_CALLGRAPH"
	.align	4
	.sectionentsize	8
	.align		4
        /*0000*/ 	.word	0x00000000
	.align		4
        /*0004*/ 	.word	0xffffffff
	.align		4
        /*0008*/ 	.word	0x00000000
	.align		4
        /*000c*/ 	.word	0xfffffffe
	.align		4
        /*0010*/ 	.word	0x00000000
	.align		4
        /*0014*/ 	.word	0xfffffffd
	.align		4
        /*0018*/ 	.word	0x00000000
	.align		4
        /*001c*/ 	.word	0xfffffffc


//--------------------- .text._Z18updateBiasesKernelPdS_id --------------------------
	.section	.text._Z18updateBiasesKernelPdS_id,"ax",@progbits
	.align	128
        .global         _Z18updateBiasesKernelPdS_id
        .type           _Z18updateBiasesKernelPdS_id,@function
        .size           _Z18updateBiasesKernelPdS_id,(.L_x_24 - _Z18updateBiasesKernelPdS_id)
        .other          _Z18updateBiasesKernelPdS_id,@"STO_CUDA_ENTRY STV_DEFAULT"
_Z18updateBiasesKernelPdS_id:
.text._Z18updateBiasesKernelPdS_id:
[----:B------:R-:W-:Y:S01]  /*0000*/  LDC R1, c[0x0][0x37c] ;  /* 0x0000df00ff017b82 */ /* 0x000fe20000000800 */
[----:B------:R-:W0:Y:S07]  /*0010*/  S2R R7, SR_TID.X ;  /* 0x0000000000077919 */ /* 0x000e2e0000002100 */
[----:B------:R-:W0:Y:S01]  /*0020*/  S2UR UR4, SR_CTAID.X ;  /* 0x00000000000479c3 */ /* 0x000e220000002500 */
[----:B------:R-:W1:Y:S07]  /*0030*/  LDCU UR5, c[0x0][0x390] ;  /* 0x00007200ff0577ac */ /* 0x000e6e0008000800 */
[----:B------:R-:W0:Y:S02]  /*0040*/  LDC R0, c[0x0][0x360] ;  /* 0x0000d800ff007b82 */ /* 0x000e240000000800 */
[----:B0-----:R-:W-:-:S05]  /*0050*/  IMAD R7, R0, UR4, R7 ;  /* 0x0000000400077c24 */ /* 0x001fca000f8e0207 */
[----:B-1----:R-:W-:-:S13]  /*0060*/  ISETP.GE.AND P0, PT, R7, UR5, PT ;  /* 0x0000000507007c0c */ /* 0x002fda000bf06270 */
[----:B------:R-:W-:Y:S05]  /*0070*/  @P0 EXIT ;  /* 0x000000000000094d */ /* 0x000fea0003800000 */
[----:B------:R-:W0:Y:S01]  /*0080*/  LDC.64 R2, c[0x0][0x388] ;  /* 0x0000e200ff027b82 */ /* 0x000e220000000a00 */
[----:B------:R-:W1:Y:S01]  /*0090*/  LDCU.64 UR4, c[0x0][0x358] ;  /* 0x00006b00ff0477ac */ /* 0x000e620008000a00 */
[----:B------:R-:W2:Y:S06]  /*00a0*/  LDCU.64 UR6, c[0x0][0x398] ;  /* 0x00007300ff0677ac */ /* 0x000eac0008000a00 */
[----:B------:R-:W3:Y:S01]  /*00b0*/  LDC.64 R4, c[0x0][0x380] ;  /* 0x0000e000ff047b82 */ /* 0x000ee20000000a00 */
[----:B0-----:R-:W-:-:S06]  /*00c0*/  IMAD.WIDE R2, R7, 0x8, R2 ;  /* 0x0000000807027825 */ /* 0x001fcc00078e0202 */
[----:B-1----:R-:W2:Y:S01]  /*00d0*/  LDG.E.64 R2, desc[UR4][R2.64] ;  /* 0x0000000402027981 */ /* 0x002ea2000c1e1b00 */
[----:B---3--:R-:W-:-:S05]  /*00e0*/  IMAD.WIDE R4, R7, 0x8, R4 ;  /* 0x0000000807047825 */ /* 0x008fca00078e0204 */
[----:B------:R-:W2:Y:S02]  /*00f0*/  LDG.E.64 R6, desc[UR4][R4.64] ;  /* 0x0000000404067981 */ /* 0x000ea4000c1e1b00 */
[----:B--2---:R-:W-:-:S07]  /*0100*/  DFMA R6, R2, UR6, R6 ;  /* 0x0000000602067c2b */ /* 0x004fce0008000006 */
[----:B------:R-:W-:Y:S01]  /*0110*/  STG.E.64 desc[UR4][R4.64], R6 ;  /* 0x0000000604007986 */ /* 0x000fe2000c101b04 */
[----:B------:R-:W-:Y:S05]  /*0120*/  EXIT ;  /* 0x000000000000794d */ /* 0x000fea0003800000 */
.L_x_0:
[----:B------:R-:W-:-:S00]  /*0130*/  BRA `(.L_x_0) ;  /* 0xfffffffc00fc7947 */ /* 0x000fc0000383ffff */
[----:B------:R-:W-:-:S00]  /*0140*/  NOP ;  /* 0x0000000000007918 */ /* 0x000fc00000000000 */
        /* <DEDUP_REMOVED lines=11> */
.L_x_24:


//--------------------- .text._Z19updateWeightsKernelPdS_S_iid --------------------------
	.section	.text._Z19updateWeightsKernelPdS_S_iid,"ax",@progbits
	.align	128
        .global         _Z19updateWeightsKernelPdS_S_iid
        .type           _Z19updateWeightsKernelPdS_S_iid,@function
        .size           _Z19updateWeightsKernelPdS_S_iid,(.L_x_25 - _Z19updateWeightsKernelPdS_S_iid)
        .other          _Z19updateWeightsKernelPdS_S_iid,@"STO_CUDA_ENTRY STV_DEFAULT"
_Z19updateWeightsKernelPdS_S_iid:
.text._Z19updateWeightsKernelPdS_S_iid:
[----:B------:R-:W-:Y:S01]  /*0000*/  LDC R1, c[0x0][0x37c] ;  /* 0x0000df00ff017b82 */ /* 0x000fe20000000800 */
[----:B------:R-:W0:Y:S07]  /*0010*/  S2R R7, SR_TID.X ;  /* 0x0000000000077919 */ /* 0x000e2e0000002100 */
[----:B------:R-:W0:Y:S08]  /*0020*/  S2UR UR4, SR_CTAID.X ;  /* 0x00000000000479c3 */ /* 0x000e300000002500 */
[----:B------:R-:W0:Y:S08]  /*0030*/  LDC R0, c[0x0][0x360] ;  /* 0x0000d800ff007b82 */ /* 0x000e300000000800 */
[----:B------:R-:W1:Y:S01]  /*0040*/  LDC.64 R4, c[0x0][0x398] ;  /* 0x0000e600ff047b82 */ /* 0x000e620000000a00 */
[----:B0-----:R-:W-:Y:S01]  /*0050*/  IMAD R7, R0, UR4, R7 ;  /* 0x0000000400077c24 */ /* 0x001fe2000f8e0207 */
[----:B-1----:R-:W-:-:S04]  /*0060*/  ISETP.GE.AND P0, PT, R4, 0x1, PT ;  /* 0x000000010400780c */ /* 0x002fc80003f06270 */
[----:B------:R-:W-:-:S13]  /*0070*/  ISETP.GE.OR P0, PT, R7, R5, !P0 ;  /* 0x000000050700720c */ /* 0x000fda0004706670 */
[----:B------:R-:W-:Y:S05]  /*0080*/  @P0 EXIT ;  /* 0x000000000000094d */ /* 0x000fea0003800000 */
[----:B------:R-:W0:Y:S01]  /*0090*/  LDC.64 R2, c[0x0][0x388] ;  /* 0x0000e200ff027b82 */ /* 0x000e220000000a00 */
[C---:B------:R-:W-:Y:S01]  /*00a0*/  ISETP.GE.U32.AND P1, PT, R4.reuse, 0x8, PT ;  /* 0x000000080400780c */ /* 0x040fe20003f26070 */
[----:B------:R-:W1:Y:S01]  /*00b0*/  LDCU.64 UR8, c[0x0][0x358] ;  /* 0x00006b00ff0877ac */ /* 0x000e620008000a00 */
[----:B------:R-:W-:Y:S01]  /*00c0*/  LOP3.LUT R18, R4, 0x7, RZ, 0xc0, !PT ;  /* 0x0000000704127812 */ /* 0x000fe200078ec0ff */
[C---:B------:R-:W-:Y:S02]  /*00d0*/  IMAD R0, R7.reuse, R4, RZ ;  /* 0x0000000407007224 */ /* 0x040fe400078e02ff */
[----:B------:R-:W-:Y:S01]  /*00e0*/  IMAD.MOV.U32 R5, RZ, RZ, RZ ;  /* 0x000000ffff057224 */ /* 0x000fe200078e00ff */
[----:B------:R-:W-:Y:S01]  /*00f0*/  ISETP.NE.AND P0, PT, R18, RZ, PT ;  /* 0x000000ff1200720c */ /* 0x000fe20003f05270 */
[----:B0-----:R-:W-:-:S06]  /*0100*/  IMAD.WIDE R2, R7, 0x8, R2 ;  /* 0x0000000807027825 */ /* 0x001fcc00078e0202 */
[----:B-1----:R-:W-:Y:S06]  /*0110*/  @!P1 BRA `(.L_x_1) ;  /* 0x0000000400149947 */ /* 0x002fec0003800000 */
[----:B------:R-:W0:Y:S01]  /*0120*/  LDCU.64 UR6, c[0x0][0x390] ;  /* 0x00007200ff0677ac */ /* 0x000e220008000a00 */
[----:B------:R-:W-:Y:S01]  /*0130*/  LOP3.LUT R5, R4, 0x7ffffff8, RZ, 0xc0, !PT ;  /* 0x7ffffff804057812 */ /* 0x000fe200078ec0ff */
[----:B------:R-:W-:Y:S01]  /*0140*/  IMAD.MOV.U32 R10, RZ, RZ, R0 ;  /* 0x000000ffff0a7224 */ /* 0x000fe200078e0000 */
[----:B------:R-:W1:Y:S02]  /*0150*/  LDCU.64 UR4, c[0x0][0x380] ;  /* 0x00007000ff0477ac */ /* 0x000e640008000a00 */
[----:B------:R-:W-:Y:S01]  /*0160*/  IADD3 R11, PT, PT, -R5, RZ, RZ ;  /* 0x000000ff050b7210 */ /* 0x000fe20007ffe1ff */
[----:B------:R-:W2:Y:S01]  /*0170*/  LDCU.64 UR10, c[0x0][0x3a0] ;  /* 0x00007400ff0a77ac */ /* 0x000ea20008000a00 */
[----:B0-----:R-:W-:-:S04]  /*0180*/  UIADD3 UR6, UP0, UPT, UR6, 0x20, URZ ;  /* 0x0000002006067890 */ /* 0x001fc8000ff1e0ff */
[----:B------:R-:W-:Y:S02]  /*0190*/  UIADD3.X UR7, UPT, UPT, URZ, UR7, URZ, UP0, !UPT ;  /* 0x00000007ff077290 */ /* 0x000fe400087fe4ff */
[----:B-1----:R-:W-:Y:S01]  /*01a0*/  UIADD3 UR4, UP1, UPT, UR4, 0x20, URZ ;  /* 0x0000002004047890 */ /* 0x002fe2000ff3e0ff */
[----:B------:R-:W-:-:S03]  /*01b0*/  IMAD.U32 R6, RZ, RZ, UR6 ;  /* 0x00000006ff067e24 */ /* 0x000fc6000f8e00ff */
[----:B------:R-:W-:Y:S01]  /*01c0*/  MOV R7, UR7 ;  /* 0x0000000700077c02 */ /* 0x000fe20008000f00 */
[----:B--2---:R-:W-:-:S12]  /*01d0*/  UIADD3.X UR5, UPT, UPT, URZ, UR5, URZ, UP1, !UPT ;  /* 0x00000005ff057290 */ /* 0x004fd80008ffe4ff */
.L_x_2:
[----:B---3--:R-:W-:Y:S01]  /*01e0*/  MOV R9, UR5 ;  /* 0x0000000500097c02 */ /* 0x008fe20008000f00 */
[----:B------:R-:W-:Y:S01]  /*01f0*/  IMAD.U32 R8, RZ, RZ, UR4 ;  /* 0x00000004ff087e24 */ /* 0x000fe2000f8e00ff */
[----:B------:R-:W2:Y:S03]  /*0200*/  LDG.E.64 R12, desc[UR8][R2.64] ;  /* 0x00000008020c7981 */ /* 0x000ea6000c1e1b00 */
[----:B------:R-:W-:Y:S01]  /*0210*/  IMAD.WIDE R8, R10, 0x8, R8 ;  /* 0x000000080a087825 */ /* 0x000fe200078e0208 */
[----:B------:R-:W3:Y:S04]  /*0220*/  LDG.E.64 R14, desc[UR8][R6.64+-0x20] ;  /* 0xffffe008060e7981 */ /* 0x000ee8000c1e1b00 */
[----:B------:R-:W3:Y:S04]  /*0230*/  LDG.E.64 R16, desc[UR8][R8.64+-0x20] ;  /* 0xffffe00808107981 */ /* 0x000ee8000c1e1b00 */
[----:B------:R-:W4:Y:S04]  /*0240*/  LDG.E.64 R20, desc[UR8][R8.64+-0x18] ;  /* 0xffffe80808147981 */ /* 0x000f28000c1e1b00 */
[----:B------:R-:W5:Y:S01]  /*0250*/  LDG.E.64 R22, desc[UR8][R8.64+-0x10] ;  /* 0xfffff00808167981 */ /* 0x000f62000c1e1b00 */
[----:B--2---:R-:W-:-:S08]  /*0260*/  DMUL R12, R12, UR10 ;  /* 0x0000000a0c0c7c28 */ /* 0x004fd00008000000 */
[----:B---3--:R-:W-:-:S07]  /*0270*/  DFMA R12, R12, R14, R16 ;  /* 0x0000000e0c0c722b */ /* 0x008fce0000000010 */
[----:B------:R0:W-:Y:S04]  /*0280*/  STG.E.64 desc[UR8][R8.64+-0x20], R12 ;  /* 0xffffe00c08007986 */ /* 0x0001e8000c101b08 */
[----:B------:R-:W2:Y:S04]  /*0290*/  LDG.E.64 R14, desc[UR8][R2.64] ;  /* 0x00000008020e7981 */ /* 0x000ea8000c1e1b00 */
[----:B------:R-:W4:Y:S01]  /*02a0*/  LDG.E.64 R16, desc[UR8][R6.64+-0x18] ;  /* 0xffffe80806107981 */ /* 0x000f22000c1e1b00 */
[----:B--2---:R-:W-:-:S08]  /*02b0*/  DMUL R14, R14, UR10 ;  /* 0x0000000a0e0e7c28 */ /* 0x004fd00008000000 */
[----:B----4-:R-:W-:-:S07]  /*02c0*/  DFMA R14, R14, R16, R20 ;  /* 0x000000100e0e722b */ /* 0x010fce0000000014 */
[----:B------:R1:W-:Y:S04]  /*02d0*/  STG.E.64 desc[UR8][R8.64+-0x18], R14 ;  /* 0xffffe80e08007986 */ /* 0x0003e8000c101b08 */
[----:B------:R-:W2:Y:S04]  /*02e0*/  LDG.E.64 R16, desc[UR8][R2.64] ;  /* 0x0000000802107981 */ /* 0x000ea8000c1e1b00 */
[----:B------:R-:W5:Y:S01]  /*02f0*/  LDG.E.64 R20, desc[UR8][R6.64+-0x10] ;  /* 0xfffff00806147981 */ /* 0x000f62000c1e1b00 */
[----:B--2---:R-:W-:-:S08]  /*0300*/  DMUL R16, R16, UR10 ;  /* 0x0000000a10107c28 */ /* 0x004fd00008000000 */
[----:B-----5:R-:W-:Y:S01]  /*0310*/  DFMA R16, R16, R20, R22 ;  /* 0x000000141010722b */ /* 0x020fe20000000016 */
[----:B------:R-:W2:Y:S06]  /*0320*/  LDG.E.64 R22, desc[UR8][R8.64+-0x8] ;  /* 0xfffff80808167981 */ /* 0x000eac000c1e1b00 */
[----:B------:R3:W-:Y:S04]  /*0330*/  STG.E.64 desc[UR8][R8.64+-0x10], R16 ;  /* 0xfffff01008007986 */ /* 0x0007e8000c101b08 */
[----:B0-----:R-:W4:Y:S04]  /*0340*/  LDG.E.64 R12, desc[UR8][R2.64] ;  /* 0x00000008020c7981 */ /* 0x001f28000c1e1b00 */
[----:B------:R-:W2:Y:S01]  /*0350*/  LDG.E.64 R20, desc[UR8][R6.64+-0x8] ;  /* 0xfffff80806147981 */ /* 0x000ea2000c1e1b00 */
[----:B----4-:R-:W-:-:S08]  /*0360*/  DMUL R12, R12, UR10 ;  /* 0x0000000a0c0c7c28 */ /* 0x010fd00008000000 */
[----:B--2---:R-:W-:Y:S01]  /*0370*/  DFMA R12, R12, R20, R22 ;  /* 0x000000140c0c722b */ /* 0x004fe20000000016 */
[----:B------:R-:W2:Y:S06]  /*0380*/  LDG.E.64 R22, desc[UR8][R8.64] ;  /* 0x0000000808167981 */ /* 0x000eac000c1e1b00 */
[----:B------:R0:W-:Y:S04]  /*0390*/  STG.E.64 desc[UR8][R8.64+-0x8], R12 ;  /* 0xfffff80c08007986 */ /* 0x0001e8000c101b08 */
[----:B-1----:R-:W4:Y:S04]  /*03a0*/  LDG.E.64 R14, desc[UR8][R2.64] ;  /* 0x00000008020e7981 */ /* 0x002f28000c1e1b00 */
[----:B------:R-:W2:Y:S01]  /*03b0*/  LDG.E.64 R20, desc[UR8][R6.64] ;  /* 0x0000000806147981 */ /* 0x000ea2000c1e1b00 */
[----:B----4-:R-:W-:-:S08]  /*03c0*/  DMUL R14, R14, UR10 ;  /* 0x0000000a0e0e7c28 */ /* 0x010fd00008000000 */
[----:B--2---:R-:W-:Y:S01]  /*03d0*/  DFMA R14, R14, R20, R22 ;  /* 0x000000140e0e722b */ /* 0x004fe20000000016 */
[----:B------:R-:W2:Y:S06]  /*03e0*/  LDG.E.64 R22, desc[UR8][R8.64+0x8] ;  /* 0x0000080808167981 */ /* 0x000eac000c1e1b00 */
[----:B------:R1:W-:Y:S04]  /*03f0*/  STG.E.64 desc[UR8][R8.64], R14 ;  /* 0x0000000e08007986 */ /* 0x0003e8000c101b08 */
[----:B---3--:R-:W3:Y:S04]  /*0400*/  LDG.E.64 R16, desc[UR8][R2.64] ;  /* 0x0000000802107981 */ /* 0x008ee8000c1e1b00 */
[----:B------:R-:W2:Y:S01]  /*0410*/  LDG.E.64 R20, desc[UR8][R6.64+0x8] ;  /* 0x0000080806147981 */ /* 0x000ea2000c1e1b00 */
[----:B---3--:R-:W-:-:S08]  /*0420*/  DMUL R16, R16, UR10 ;  /* 0x0000000a10107c28 */ /* 0x008fd00008000000 */
[----:B--2---:R-:W-:Y:S01]  /*0430*/  DFMA R16, R16, R20, R22 ;  /* 0x000000141010722b */ /* 0x004fe20000000016 */
        /* <DEDUP_REMOVED lines=9> */
[----:B------:R0:W2:Y:S01]  /*04d0*/  LDG.E.64 R20, desc[UR8][R6.64+0x18] ;  /* 0x0000180806147981 */ /* 0x0000a2000c1e1b00 */
[----:B------:R-:W-:-:S05]  /*04e0*/  VIADD R11, R11, 0x8 ;  /* 0x000000080b0b7836 */ /* 0x000fca0000000000 */
[----:B------:R-:W-:Y:S02]  /*04f0*/  ISETP.NE.AND P1, PT, R11, RZ, PT ;  /* 0x000000ff0b00720c */ /* 0x000fe40003f25270 */
[----:B0-----:R-:W-:Y:S01]  /*0500*/  IADD3 R6, P2, PT, R6, 0x40, RZ ;  /* 0x0000004006067810 */ /* 0x001fe20007f5e0ff */
[----:B------:R-:W-:-:S03]  /*0510*/  VIADD R10, R10, 0x8 ;  /* 0x000000080a0a7836 */ /* 0x000fc60000000000 */
[----:B------:R-:W-:Y:S01]  /*0520*/  IADD3.X R7, PT, PT, RZ, R7, RZ, P2, !PT ;  /* 0x00000007ff077210 */ /* 0x000fe200017fe4ff */
[----:B----4-:R-:W-:-:S08]  /*0530*/  DMUL R14, R14, UR10 ;  /* 0x0000000a0e0e7c28 */ /* 0x010fd00008000000 */
[----:B--2---:R-:W-:-:S07]  /*0540*/  DFMA R14, R14, R20, R22 ;  /* 0x000000140e0e722b */ /* 0x004fce0000000016 */
[----:B------:R3:W-:Y:S01]  /*0550*/  STG.E.64 desc[UR8][R8.64+0x18], R14 ;  /* 0x0000180e08007986 */ /* 0x0007e2000c101b08 */
[----:B------:R-:W-:Y:S05]  /*0560*/  @P1 BRA `(.L_x_2) ;  /* 0xfffffffc001c1947 */ /* 0x000fea000383ffff */
.L_x_1:
[----:B------:R-:W-:Y:S05]  /*0570*/  @!P0 EXIT ;  /* 0x000000000000894d */ /* 0x000fea0003800000 */
[----:B------:R-:W-:Y:S02]  /*0580*/  ISETP.GE.U32.AND P0, PT, R18, 0x4, PT ;  /* 0x000000041200780c */ /* 0x000fe40003f06070 */
[----:B------:R-:W-:-:S04]  /*0590*/  LOP3.LUT R19, R4, 0x3, RZ, 0xc0, !PT ;  /* 0x0000000304137812 */ /* 0x000fc800078ec0ff */
[----:B------:R-:W-:-:S07]  /*05a0*/  ISETP.NE.AND P1, PT, R19, RZ, PT ;  /* 0x000000ff1300720c */ /* 0x000fce0003f25270 */
[----:B------:R-:W-:Y:S06]  /*05b0*/  @!P0 BRA `(.L_x_3) ;  /* 0x00000000007c8947 */ /* 0x000fec0003800000 */
[----:B------:R-:W0:Y:S01]  /*05c0*/  LDC.64 R6, c[0x0][0x380] ;  /* 0x0000e000ff067b82 */ /* 0x000e220000000a00 */
[----:B---3--:R-:W-:Y:S01]  /*05d0*/  IADD3 R13, PT, PT, R0, R5, RZ ;  /* 0x00000005000d7210 */ /* 0x008fe20007ffe0ff */
[----:B------:R-:W2:Y:S01]  /*05e0*/  LDG.E.64 R10, desc[UR8][R2.64] ;  /* 0x00000008020a7981 */ /* 0x000ea2000c1e1b00 */
[----:B------:R-:W2:Y:S05]  /*05f0*/  LDCU.64 UR4, c[0x0][0x3a0] ;  /* 0x00007400ff0477ac */ /* 0x000eaa0008000a00 */
[----:B------:R-:W1:Y:S01]  /*0600*/  LDC.64 R8, c[0x0][0x390] ;  /* 0x0000e400ff087b82 */ /* 0x000e620000000a00 */
[----:B0-----:R-:W-:-:S05]  /*0610*/  IMAD.WIDE R6, R13, 0x8, R6 ;  /* 0x000000080d067825 */ /* 0x001fca00078e0206 */
[----:B------:R-:W3:Y:S01]  /*0620*/  LDG.E.64 R14, desc[UR8][R6.64] ;  /* 0x00000008060e7981 */ /* 0x000ee2000c1e1b00 */
[----:B-1----:R-:W-:-:S03]  /*0630*/  IMAD.WIDE.U32 R8, R5, 0x8, R8 ;  /* 0x0000000805087825 */ /* 0x002fc600078e0008 */
[----:B------:R-:W4:Y:S04]  /*0640*/  LDG.E.64 R16, desc[UR8][R6.64+0x8] ;  /* 0x0000080806107981 */ /* 0x000f28000c1e1b00 */
[----:B------:R-:W3:Y:S04]  /*0650*/  LDG.E.64 R12, desc[UR8][R8.64] ;  /* 0x00000008080c7981 */ /* 0x000ee8000c1e1b00 */
        /* <DEDUP_REMOVED lines=15> */
[----:B0-----:R-:W3:Y:S04]  /*0750*/  LDG.E.64 R10, desc[UR8][R2.64] ;  /* 0x00000008020a7981 */ /* 0x001ee8000c1e1b00 */
[----:B------:R-:W2:Y:S01]  /*0760*/  LDG.E.64 R16, desc[UR8][R8.64+0x18] ;  /* 0x0000180808107981 */ /* 0x000ea2000c1e1b00 */
[----:B------:R-:W-:Y:S01]  /*0770*/  VIADD R5, R5, 0x4 ;  /* 0x0000000405057836 */ /* 0x000fe20000000000 */
[----:B---3--:R-:W-:-:S08]  /*0780*/  DMUL R10, R10, UR4 ;  /* 0x000000040a0a7c28 */ /* 0x008fd00008000000 */
[----:B--2---:R-:W-:-:S07]  /*0790*/  DFMA R10, R10, R16, R20 ;  /* 0x000000100a0a722b */ /* 0x004fce0000000014 */
[----:B------:R1:W-:Y:S04]  /*07a0*/  STG.E.64 desc[UR8][R6.64+0x18], R10 ;  /* 0x0000180a06007986 */ /* 0x0003e8000c101b08 */
.L_x_3:
[----:B------:R-:W-:Y:S05]  /*07b0*/  @!P1 EXIT ;  /* 0x000000000000994d */ /* 0x000fea0003800000 */
[----:B------:R-:W-:Y:S02]  /*07c0*/  ISETP.NE.AND P0, PT, R19, 0x1, PT ;  /* 0x000000011300780c */ /* 0x000fe40003f05270 */
[----:B------:R-:W-:-:S04]  /*07d0*/  LOP3.LUT R4, R4, 0x1, RZ, 0xc0, !PT ;  /* 0x0000000104047812 */ /* 0x000fc800078ec0ff */
[----:B------:R-:W-:-:S07]  /*07e0*/  ISETP.NE.U32.AND P1, PT, R4, 0x1, PT ;  /* 0x000000010400780c */ /* 0x000fce0003f25070 */
[----:B------:R-:W-:Y:S06]  /*07f0*/  @!P0 BRA `(.L_x_4) ;  /* 0x00000000004c8947 */ /* 0x000fec0003800000 */
[----:B-1----:R-:W0:Y:S01]  /*0800*/  LDC.64 R6, c[0x0][0x380] ;  /* 0x0000e000ff067b82 */ /* 0x002e220000000a00 */
        /* <DEDUP_REMOVED lines=8> */
[----:B------:R-:W3:Y:S01]  /*0890*/  LDG.E.64 R10, desc[UR8][R16.64] ;  /* 0x00000008100a7981 */ /* 0x000ee2000c1e1b00 */
[----:B--2---:R-:W-:-:S08]  /*08a0*/  DMUL R8, R8, UR4 ;  /* 0x0000000408087c28 */ /* 0x004fd00008000000 */
[----:B---3--:R-:W-:-:S07]  /*08b0*/  DFMA R8, R8, R10, R12 ;  /* 0x0000000a0808722b */ /* 0x008fce000000000c */
[----:B------:R0:W-:Y:S04]  /*08c0*/  STG.E.64 desc[UR8][R6.64], R8 ;  /* 0x0000000806007986 */ /* 0x0001e8000c101b08 */
[----:B------:R-:W2:Y:S04]  /*08d0*/  LDG.E.64 R10, desc[UR8][R2.64] ;  /* 0x00000008020a7981 */ /* 0x000ea8000c1e1b00 */
[----:B------:R-:W4:Y:S01]  /*08e0*/  LDG.E.64 R12, desc[UR8][R16.64+0x8] ;  /* 0x00000808100c7981 */ /* 0x000f22000c1e1b00 */
[----:B------:R-:W-:Y:S01]  /*08f0*/  VIADD R5, R5, 0x2 ;  /* 0x0000000205057836 */ /* 0x000fe20000000000 */
[----:B--2---:R-:W-:-:S08]  /*0900*/  DMUL R10, R10, UR4 ;  /* 0x000000040a0a7c28 */ /* 0x004fd00008000000 */
[----:B----4-:R-:W-:-:S07]  /*0910*/  DFMA R10, R10, R12, R14 ;  /* 0x0000000c0a0a722b */ /* 0x010fce000000000e */
[----:B------:R0:W-:Y:S04]  /*0920*/  STG.E.64 desc[UR8][R6.64+0x8], R10 ;  /* 0x0000080a06007986 */ /* 0x0001e8000c101b08 */
.L_x_4:
[----:B------:R-:W-:Y:S05]  /*0930*/  @P1 EXIT ;  /* 0x000000000000194d */ /* 0x000fea0003800000 */
[----:B01----:R-:W0:Y:S01]  /*0940*/  LDC.64 R6, c[0x0][0x390] ;  /* 0x0000e400ff067b82 */ /* 0x003e220000000a00 */
[----:B------:R-:W-:Y:S01]  /*0950*/  IADD3 R11, PT, PT, R0, R5, RZ ;  /* 0x00000005000b7210 */ /* 0x000fe20007ffe0ff */
[----:B------:R-:W2:Y:S01]  /*0960*/  LDG.E.64 R2, desc[UR8][R2.64] ;  /* 0x0000000802027981 */ /* 0x000ea2000c1e1b00 */
[----:B------:R-:W2:Y:S05]  /*0970*/  LDCU.64 UR4, c[0x0][0x3a0] ;  /* 0x00007400ff0477ac */ /* 0x000eaa0008000a00 */
[----:B---3--:R-:W1:Y:S01]  /*0980*/  LDC.64 R8, c[0x0][0x380] ;  /* 0x0000e000ff087b82 */ /* 0x008e620000000a00 */
[----:B0-----:R-:W-:-:S06]  /*0990*/  IMAD.WIDE.U32 R6, R5, 0x8, R6 ;  /* 0x0000000805067825 */ /* 0x001fcc00078e0006 */
[----:B------:R-:W3:Y:S01]  /*09a0*/  LDG.E.64 R6, desc[UR8][R6.64] ;  /* 0x0000000806067981 */ /* 0x000ee2000c1e1b00 */
[----:B-1----:R-:W-:-:S05]  /*09b0*/  IMAD.WIDE R8, R11, 0x8, R8 ;  /* 0x000000080b087825 */ /* 0x002fca00078e0208 */
[----:B------:R-:W3:Y:S01]  /*09c0*/  LDG.E.64 R10, desc[UR8][R8.64] ;  /* 0x00000008080a7981 */ /* 0x000ee2000c1e1b00 */
[----:B--2---:R-:W-:-:S08]  /*09d0*/  DMUL R4, R2, UR4 ;  /* 0x0000000402047c28 */ /* 0x004fd00008000000 */
[----:B---3--:R-:W-:-:S07]  /*09e0*/  DFMA R4, R4, R6, R10 ;  /* 0x000000060404722b */ /* 0x008fce000000000a */
[----:B------:R-:W-:Y:S01]  /*09f0*/  STG.E.64 desc[UR8][R8.64], R4 ;  /* 0x0000000408007986 */ /* 0x000fe2000c101b08 */
[----:B------:R-:W-:Y:S05]  /*0a00*/  EXIT ;  /* 0x000000000000794d */ /* 0x000fea0003800000 */
.L_x_5:
        /* <DEDUP_REMOVED lines=15> */
.L_x_25:


//--------------------- .text._Z24derivativeActivateKernelPdS_i --------------------------
	.section	.text._Z24derivativeActivateKernelPdS_i,"ax",@progbits
	.align	128
        .global         _Z24derivativeActivateKernelPdS_i
        .type           _Z24derivativeActivateKernelPdS_i,@function
        .size           _Z24derivativeActivateKernelPdS_i,(.L_x_26 - _Z24derivativeActivateKernelPdS_i)
        .other          _Z24derivativeActivateKernelPdS_i,@"STO_CUDA_ENTRY STV_DEFAULT"
_Z24derivativeActivateKernelPdS_i:
.text._Z24derivativeActivateKernelPdS_i:
        /* <DEDUP_REMOVED lines=9> */
[----:B------:R-:W1:Y:S07]  /*0090*/  LDCU.64 UR4, c[0x0][0x358] ;  /* 0x00006b00ff0477ac */ /* 0x000e6e0008000a00 */
[----:B------:R-:W2:Y:S01]  /*00a0*/  LDC.64 R6, c[0x0][0x388] ;  /* 0x0000e200ff067b82 */ /* 0x000ea20000000a00 */
[----:B0-----:R-:W-:-:S06]  /*00b0*/  IMAD.WIDE R2, R9, 0x8, R2 ;  /* 0x0000000809027825 */ /* 0x001fcc00078e0202 */
[----:B-1----:R-:W3:Y:S01]  /*00c0*/  LDG.E.64 R2, desc[UR4][R2.64] ;  /* 0x0000000402027981 */ /* 0x002ee2000c1e1b00 */
[----:B--2---:R-:W-:Y:S01]  /*00d0*/  IMAD.WIDE R6, R9, 0x8, R6 ;  /* 0x0000000809067825 */ /* 0x004fe200078e0206 */
[----:B---3--:R-:W-:-:S08]  /*00e0*/  DADD R4, -R2, 1 ;  /* 0x3ff0000002047429 */ /* 0x008fd00000000100 */
[----:B------:R-:W-:-:S07]  /*00f0*/  DMUL R4, R2, R4 ;  /* 0x0000000402047228 */ /* 0x000fce0000000000 */
[----:B------:R-:W-:Y:S01]  /*0100*/  STG.E.64 desc[UR4][R6.64], R4 ;  /* 0x0000000406007986 */ /* 0x000fe2000c101b04 */
[----:B------:R-:W-:Y:S05]  /*0110*/  EXIT ;  /* 0x000000000000794d */ /* 0x000fea0003800000 */
.L_x_6:
        /* <DEDUP_REMOVED lines=14> */
.L_x_26:


//--------------------- .text._Z14activateKernelPdS_i --------------------------
	.section	.text._Z14activateKernelPdS_i,"ax",@progbits
	.align	128
        .global         _Z14activateKernelPdS_i
        .type           _Z14activateKernelPdS_i,@function
        .size           _Z14activateKernelPdS_i,(.L_x_23 - _Z14activateKernelPdS_i)
        .other          _Z14activateKernelPdS_i,@"STO_CUDA_ENTRY STV_DEFAULT"
_Z14activateKernelPdS_i:
.text._Z14activateKernelPdS_i:
        /* <DEDUP_REMOVED lines=10> */
[----:B0-----:R-:W-:-:S06]  /*00a0*/  IMAD.WIDE R2, R0, 0x8, R2 ;  /* 0x0000000800027825 */ /* 0x001fcc00078e0202 */
[----:B-1----:R-:W2:Y:S01]  /*00b0*/  LDG.E.64 R2, desc[UR4][R2.64] ;  /* 0x0000000402027981 */ /* 0x002ea2000c1e1b00 */
[----:B------:R-:W-:Y:S01]  /*00c0*/  IMAD.MOV.U32 R4, RZ, RZ, 0x652b82fe ;  /* 0x652b82feff047424 */ /* 0x000fe200078e00ff */
[----:B------:R-:W-:Y:S01]  /*00d0*/  UMOV UR6, 0xfefa39ef ;  /* 0xfefa39ef00067882 */ /* 0x000fe20000000000 */
[----:B------:R-:W-:Y:S01]  /*00e0*/  IMAD.MOV.U32 R5, RZ, RZ, 0x3ff71547 ;  /* 0x3ff71547ff057424 */ /* 0x000fe200078e00ff */
[----:B------:R-:W-:Y:S01]  /*00f0*/  UMOV UR7, 0x3fe62e42 ;  /* 0x3fe62e4200077882 */ /* 0x000fe20000000000 */
[----:B------:R-:W-:Y:S04]  /*0100*/  BSSY.RECONVERGENT B0, `(.L_x_7) ;  /* 0x0000037000007945 */ /* 0x000fe80003800200 */
[----:B--2---:R-:W-:Y:S02]  /*0110*/  DFMA R4, R2, -R4, 6.75539944105574400000e+15 ;  /* 0x433800000204742b */ /* 0x004fe40000000804 */
[----:B------:R-:W-:-:S06]  /*0120*/  DADD R10, -RZ, -R2 ;  /* 0x00000000ff0a7229 */ /* 0x000fcc0000000902 */
[----:B------:R-:W-:-:S04]  /*0130*/  DADD R6, R4, -6.75539944105574400000e+15 ;  /* 0xc338000004067429 */ /* 0x000fc80000000000 */
[----:B------:R-:W-:-:S04]  /*0140*/  FSETP.GEU.AND P0, PT, |R11|, 4.1917929649353027344, PT ;  /* 0x4086232b0b00780b */ /* 0x000fc80003f0e200 */
[----:B------:R-:W-:Y:S01]  /*0150*/  DFMA R8, R6, -UR6, -R2 ;  /* 0x8000000606087c2b */ /* 0x000fe20008000802 */
[----:B------:R-:W-:Y:S01]  /*0160*/  UMOV UR6, 0x3b39803f ;  /* 0x3b39803f00067882 */ /* 0x000fe20000000000 */
[----:B------:R-:W-:-:S06]  /*0170*/  UMOV UR7, 0x3c7abc9e ;  /* 0x3c7abc9e00077882 */ /* 0x000fcc0000000000 */
[----:B------:R-:W-:Y:S01]  /*0180*/  DFMA R6, R6, -UR6, R8 ;  /* 0x8000000606067c2b */ /* 0x000fe20008000008 */
[----:B------:R-:W-:Y:S01]  /*0190*/  UMOV UR6, 0x69ce2bdf ;  /* 0x69ce2bdf00067882 */ /* 0x000fe20000000000 */
[----:B------:R-:W-:Y:S01]  /*01a0*/  IMAD.MOV.U32 R8, RZ, RZ, -0x35dec16 ;  /* 0xfca213eaff087424 */ /* 0x000fe200078e00ff */
[----:B------:R-:W-:Y:S01]  /*01b0*/  MOV R9, 0x3e928af3 ;  /* 0x3e928af300097802 */ /* 0x000fe20000000f00 */
[----:B------:R-:W-:-:S05]  /*01c0*/  UMOV UR7, 0x3e5ade15 ;  /* 0x3e5ade1500077882 */ /* 0x000fca0000000000 */
[----:B------:R-:W-:Y:S01]  /*01d0*/  DFMA R8, R6, UR6, R8 ;  /* 0x0000000606087c2b */ /* 0x000fe20008000008 */
[----:B------:R-:W-:Y:S01]  /*01e0*/  UMOV UR6, 0x62401315 ;  /* 0x6240131500067882 */ /* 0x000fe20000000000 */
[----:B------:R-:W-:-:S06]  /*01f0*/  UMOV UR7, 0x3ec71dee ;  /* 0x3ec71dee00077882 */ /* 0x000fcc0000000000 */
[----:B------:R-:W-:Y:S01]  /*0200*/  DFMA R8, R6, R8, UR6 ;  /* 0x0000000606087e2b */ /* 0x000fe20008000008 */
        /* <DEDUP_REMOVED lines=20> */
[----:B------:R-:W-:-:S08]  /*0350*/  DFMA R8, R6, R8, UR6 ;  /* 0x0000000606087e2b */ /* 0x000fd00008000008 */
[----:B------:R-:W-:-:S08]  /*0360*/  DFMA R8, R6, R8, 1 ;  /* 0x3ff000000608742b */ /* 0x000fd00000000008 */
[----:B------:R-:W-:-:S10]  /*0370*/  DFMA R8, R6, R8, 1 ;  /* 0x3ff000000608742b */ /* 0x000fd40000000008 */
[----:B------:R-:W-:Y:S02]  /*0380*/  IMAD R7, R4, 0x100000, R9 ;  /* 0x0010000004077824 */ /* 0x000fe400078e0209 */
[----:B------:R-:W-:Y:S01]  /*0390*/  IMAD.MOV.U32 R6, RZ, RZ, R8 ;  /* 0x000000ffff067224 */ /* 0x000fe200078e0008 */
[----:B------:R-:W-:Y:S06]  /*03a0*/  @!P0 BRA `(.L_x_8) ;  /* 0x0000000000308947 */ /* 0x000fec0003800000 */
[----:B------:R-:W-:Y:S01]  /*03b0*/  FSETP.GEU.AND P1, PT, |R11|, 4.2275390625, PT ;  /* 0x408748000b00780b */ /* 0x000fe20003f2e200 */
[C---:B------:R-:W-:Y:S02]  /*03c0*/  DADD R6, -R2.reuse, +INF ;  /* 0x7ff0000002067429 */ /* 0x040fe40000000100 */
[----:B------:R-:W-:-:S08]  /*03d0*/  DSETP.GT.AND P0, PT, R2, RZ, PT ;  /* 0x000000ff0200722a */ /* 0x000fd00003f04000 */
[----:B------:R-:W-:Y:S02]  /*03e0*/  FSEL R6, R6, RZ, !P0 ;  /* 0x000000ff06067208 */ /* 0x000fe40004000000 */
[----:B------:R-:W-:Y:S02]  /*03f0*/  @!P1 LEA.HI R5, R4, R4, RZ, 0x1 ;  /* 0x0000000404059211 */ /* 0x000fe400078f08ff */
[----:B------:R-:W-:Y:S02]  /*0400*/  FSEL R7, R7, RZ, !P0 ;  /* 0x000000ff07077208 */ /* 0x000fe40004000000 */
[----:B------:R-:W-:-:S04]  /*0410*/  @!P1 SHF.R.S32.HI R5, RZ, 0x1, R5 ;  /* 0x00000001ff059819 */ /* 0x000fc80000011405 */
[----:B------:R-:W-:Y:S01]  /*0420*/  @!P1 LEA R9, R5, R9, 0x14 ;  /* 0x0000000905099211 */ /* 0x000fe200078ea0ff */
[----:B------:R-:W-:-:S05]  /*0430*/  @!P1 IMAD.IADD R2, R4, 0x1, -R5 ;  /* 0x0000000104029824 */ /* 0x000fca00078e0a05 */
[----:B------:R-:W-:Y:S01]  /*0440*/  @!P1 LEA R3, R2, 0x3ff00000, 0x14 ;  /* 0x3ff0000002039811 */ /* 0x000fe200078ea0ff */
[----:B------:R-:W-:-:S06]  /*0450*/  @!P1 IMAD.MOV.U32 R2, RZ, RZ, RZ ;  /* 0x000000ffff029224 */ /* 0x000fcc00078e00ff */
[----:B------:R-:W-:-:S11]  /*0460*/  @!P1 DMUL R6, R8, R2 ;  /* 0x0000000208069228 */ /* 0x000fd60000000000 */
.L_x_8:
[----:B------:R-:W-:Y:S05]  /*0470*/  BSYNC.RECONVERGENT B0 ;  /* 0x0000000000007941 */ /* 0x000fea0003800200 */
.L_x_7:
[----:B------:R-:W-:Y:S01]  /*0480*/  DADD R8, R6, 1 ;  /* 0x3ff0000006087429 */ /* 0x000fe20000000000 */
[----:B------:R-:W-:Y:S05]  /*0490*/  BSSY.RECONVERGENT B0, `(.L_x_9) ;  /* 0x000000e000007945 */ /* 0x000fea0003800200 */
[----:B------:R-:W0:Y:S04]  /*04a0*/  MUFU.RCP64H R3, R9 ;  /* 0x0000000900037308 */ /* 0x000e280000001800 */
[----:B------:R-:W-:-:S05]  /*04b0*/  VIADD R2, R9, 0x300402 ;  /* 0x0030040209027836 */ /* 0x000fca0000000000 */
[----:B------:R-:W-:Y:S01]  /*04c0*/  FSETP.GEU.AND P0, PT, |R2|, 5.8789094863358348022e-39, PT ;  /* 0x004004020200780b */ /* 0x000fe20003f0e200 */
[----:B0-----:R-:W-:-:S08]  /*04d0*/  DFMA R4, -R8, R2, 1 ;  /* 0x3ff000000804742b */ /* 0x001fd00000000102 */
[----:B------:R-:W-:-:S08]  /*04e0*/  DFMA R4, R4, R4, R4 ;  /* 0x000000040404722b */ /* 0x000fd00000000004 */
[----:B------:R-:W-:-:S08]  /*04f0*/  DFMA R4, R2, R4, R2 ;  /* 0x000000040204722b */ /* 0x000fd00000000002 */
[----:B------:R-:W-:-:S08]  /*0500*/  DFMA R6, -R8, R4, 1 ;  /* 0x3ff000000806742b */ /* 0x000fd00000000104 */
[----:B------:R-:W-:Y:S01]  /*0510*/  DFMA R4, R4, R6, R4 ;  /* 0x000000060404722b */ /* 0x000fe20000000004 */
[----:B------:R-:W-:Y:S10]  /*0520*/  @P0 BRA `(.L_x_10) ;  /* 0x0000000000100947 */ /* 0x000ff40003800000 */
[----:B------:R-:W-:-:S05]  /*0530*/  LOP3.LUT R2, R9, 0x7fffffff, RZ, 0xc0, !PT ;  /* 0x7fffffff09027812 */ /* 0x000fca00078ec0ff */
[----:B------:R-:W-:Y:S01]  /*0540*/  VIADD R3, R2, 0xfff00000 ;  /* 0xfff0000002037836 */ /* 0x000fe20000000000 */
[----:B------:R-:W-:-:S07]  /*0550*/  MOV R2, 0x570 ;  /* 0x0000057000027802 */ /* 0x000fce0000000f00 */
[----:B------:R-:W-:Y:S05]  /*0560*/  CALL.REL.NOINC `($__internal_0_$__cuda_sm20_dblrcp_rn_slowpath_v3) ;  /* 0x0000000000147944 */ /* 0x000fea0003c00000 */
.L_x_10:
[----:B------:R-:W-:Y:S05]  /*0570*/  BSYNC.RECONVERGENT B0 ;  /* 0x0000000000007941 */ /* 0x000fea0003800200 */
.L_x_9:
[----:B------:R-:W0:Y:S02]  /*0580*/  LDC.64 R2, c[0x0][0x388] ;  /* 0x0000e200ff027b82 */ /* 0x000e240000000a00 */
[----:B0-----:R-:W-:-:S05]  /*0590*/  IMAD.WIDE R2, R0, 0x8, R2 ;  /* 0x0000000800027825 */ /* 0x001fca00078e0202 */
[----:B------:R-:W-:Y:S01]  /*05a0*/  STG.E.64 desc[UR4][R2.64], R4 ;  /* 0x0000000402007986 */ /* 0x000fe2000c101b04 */
[----:B------:R-:W-:Y:S05]  /*05b0*/  EXIT ;  /* 0x000000000000794d */ /* 0x000fea0003800000 */
        .weak           $__internal_0_$__cuda_sm20_dblrcp_rn_slowpath_v3
        .type           $__internal_0_$__cuda_sm20_dblrcp_rn_slowpath_v3,@function
        .size           $__internal_0_$__cuda_sm20_dblrcp_rn_slowpath_v3,(.L_x_23 - $__internal_0_$__cuda_sm20_dblrcp_rn_slowpath_v3)
$__internal_0_$__cuda_sm20_dblrcp_rn_slowpath_v3:
[----:B------:R-:W-:Y:S01]  /*05c0*/  MOV R4, R8 ;  /* 0x0000000800047202 */ /* 0x000fe20000000f00 */
[----:B------:R-:W-:Y:S01]  /*05d0*/  IMAD.MOV.U32 R5, RZ, RZ, R9 ;  /* 0x000000ffff057224 */ /* 0x000fe200078e0009 */
[----:B------:R-:W-:Y:S05]  /*05e0*/  BSSY.RECONVERGENT B1, `(.L_x_11) ;  /* 0x0000025000017945 */ /* 0x000fea0003800200 */
[----:B------:R-:W-:-:S14]  /*05f0*/  DSETP.GTU.AND P0, PT, |R4|, +INF , PT ;  /* 0x7ff000000400742a */ /* 0x000fdc0003f0c200 */
[----:B------:R-:W-:Y:S05]  /*0600*/  @P0 BRA `(.L_x_12) ;  /* 0x0000000000800947 */ /* 0x000fea0003800000 */
[----:B------:R-:W-:-:S05]  /*0610*/  LOP3.LUT R8, R9, 0x7fffffff, RZ, 0xc0, !PT ;  /* 0x7fffffff09087812 */ /* 0x000fca00078ec0ff */
[----:B------:R-:W-:-:S05]  /*0620*/  VIADD R6, R8, 0xffffffff ;  /* 0xffffffff08067836 */ /* 0x000fca0000000000 */
[----:B------:R-:W-:-:S13]  /*0630*/  ISETP.GE.U32.AND P0, PT, R6, 0x7fefffff, PT ;  /* 0x7fefffff0600780c */ /* 0x000fda0003f06070 */
[----:B------:R-:W-:Y:S01]  /*0640*/  @P0 LOP3.LUT R7, R5, 0x7ff00000, RZ, 0x3c, !PT ;  /* 0x7ff0000005070812 */ /* 0x000fe200078e3cff */
[----:B------:R-:W-:Y:S01]  /*0650*/  @P0 IMAD.MOV.U32 R6, RZ, RZ, RZ ;  /* 0x000000ffff060224 */ /* 0x000fe200078e00ff */
[----:B------:R-:W-:Y:S06]  /*0660*/  @P0 BRA `(.L_x_13) ;  /* 0x0000000000700947 */ /* 0x000fec0003800000 */
[----:B------:R-:W-:-:S13]  /*0670*/  ISETP.GE.U32.AND P0, PT, R8, 0x1000001, PT ;  /* 0x010000010800780c */ /* 0x000fda0003f06070 */
[----:B------:R-:W-:Y:S05]  /*0680*/  @!P0 BRA `(.L_x_14) ;  /* 0x0000000000388947 */ /* 0x000fea0003800000 */
[----:B------:R-:W-:Y:S01]  /*0690*/  IADD3 R7, PT, PT, R5, -0x3fe00000, RZ ;  /* 0xc020000005077810 */ /* 0x000fe20007ffe0ff */
[----:B------:R-:W-:Y:S02]  /*06a0*/  IMAD.MOV.U32 R6, RZ, RZ, R4 ;  /* 0x000000ffff067224 */ /* 0x000fe400078e0004 */
[----:B------:R-:W-:Y:S01]  /*06b0*/  IMAD.MOV.U32 R8, RZ, RZ, R3 ;  /* 0x000000ffff087224 */ /* 0x000fe200078e0003 */
[----:B------:R-:W0:Y:S05]  /*06c0*/  MUFU.RCP64H R9, R7 ;  /* 0x0000000700097308 */ /* 0x000e2a0000001800 */
[----:B0-----:R-:W-:-:S08]  /*06d0*/  DFMA R10, -R6, R8, 1 ;  /* 0x3ff00000060a742b */ /* 0x001fd00000000108 */
[----:B------:R-:W-:-:S08]  /*06e0*/  DFMA R10, R10, R10, R10 ;  /* 0x0000000a0a0a722b */ /* 0x000fd0000000000a */
[----:B------:R-:W-:-:S08]  /*06f0*/  DFMA R10, R8, R10, R8 ;  /* 0x0000000a080a722b */ /* 0x000fd00000000008 */
[----:B------:R-:W-:-:S08]  /*0700*/  DFMA R8, -R6, R10, 1 ;  /* 0x3ff000000608742b */ /* 0x000fd0000000010a */
[----:B------:R-:W-:-:S08]  /*0710*/  DFMA R8, R10, R8, R10 ;  /* 0x000000080a08722b */ /* 0x000fd0000000000a */
[----:B------:R-:W-:-:S08]  /*0720*/  DMUL R8, R8, 2.2250738585072013831e-308 ;  /* 0x0010000008087828 */ /* 0x000fd00000000000 */
[----:B------:R-:W-:-:S08]  /*0730*/  DFMA R4, -R4, R8, 1 ;  /* 0x3ff000000404742b */ /* 0x000fd00000000108 */
[----:B------:R-:W-:-:S08]  /*0740*/  DFMA R4, R4, R4, R4 ;  /* 0x000000040404722b */ /* 0x000fd00000000004 */
[----:B------:R-:W-:Y:S01]  /*0750*/  DFMA R6, R8, R4, R8 ;  /* 0x000000040806722b */ /* 0x000fe20000000008 */
[----:B------:R-:W-:Y:S10]  /*0760*/  BRA `(.L_x_13) ;  /* 0x0000000000307947 */ /* 0x000ff40003800000 */
.L_x_14:
[----:B------:R-:W-:Y:S01]  /*0770*/  DMUL R4, R4, 8.11296384146066816958e+31 ;  /* 0x4690000004047828 */ /* 0x000fe20000000000 */
[----:B------:R-:W-:-:S05]  /*0780*/  MOV R6, R3 ;  /* 0x0000000300067202 */ /* 0x000fca0000000f00 */
[----:B------:R-:W0:Y:S02]  /*0790*/  MUFU.RCP64H R7, R5 ;  /* 0x0000000500077308 */ /* 0x000e240000001800 */
[----:B0-----:R-:W-:-:S08]  /*07a0*/  DFMA R8, -R4, R6, 1 ;  /* 0x3ff000000408742b */ /* 0x001fd00000000106 */
[----:B------:R-:W-:-:S08]  /*07b0*/  DFMA R8, R8, R8, R8 ;  /* 0x000000080808722b */ /* 0x000fd00000000008 */
[----:B------:R-:W-:-:S08]  /*07c0*/  DFMA R8, R6, R8, R6 ;  /* 0x000000080608722b */ /* 0x000fd00000000006 */
[----:B------:R-:W-:-:S08]  /*07d0*/  DFMA R6, -R4, R8, 1 ;  /* 0x3ff000000406742b */ /* 0x000fd00000000108 */
[----:B------:R-:W-:-:S08]  /*07e0*/  DFMA R6, R8, R6, R8 ;  /* 0x000000060806722b */ /* 0x000fd00000000008 */
[----:B------:R-:W-:Y:S01]  /*07f0*/  DMUL R6, R6, 8.11296384146066816958e+31 ;  /* 0x4690000006067828 */ /* 0x000fe20000000000 */
[----:B------:R-:W-:Y:S10]  /*0800*/  BRA `(.L_x_13) ;  /* 0x0000000000087947 */ /* 0x000ff40003800000 */
.L_x_12:
[----:B------:R-:W-:Y:S01]  /*0810*/  LOP3.LUT R7, R5, 0x80000, RZ, 0xfc, !PT ;  /* 0x0008000005077812 */ /* 0x000fe200078efcff */
[----:B------:R-:W-:-:S07]  /*0820*/  IMAD.MOV.U32 R6, RZ, RZ, R4 ;  /* 0x000000ffff067224 */ /* 0x000fce00078e0004 */
.L_x_13:
[----:B------:R-:W-:Y:S05]  /*0830*/  BSYNC.RECONVERGENT B1 ;  /* 0x0000000000017941 */ /* 0x000fea0003800200 */
.L_x_11:
[----:B------:R-:W-:Y:S01]  /*0840*/  IMAD.MOV.U32 R3, RZ, RZ, 0x0 ;  /* 0x00000000ff037424 */ /* 0x000fe200078e00ff */
[----:B------:R-:W-:Y:S01]  /*0850*/  MOV R5, R7 ;  /* 0x0000000700057202 */ /* 0x000fe20000000f00 */
[----:B------:R-:W-:Y:S02]  /*0860*/  IMAD.MOV.U32 R4, RZ, RZ, R6 ;  /* 0x000000ffff047224 */ /* 0x000fe400078e0006 */
[----:B------:R-:W-:Y:S05]  /*0870*/  RET.REL.NODEC R2 `(_Z14activateKernelPdS_i) ;  /* 0xfffffff402e07950 */ /* 0x000fea0003c3ffff */
.L_x_15:
        /* <DEDUP_REMOVED lines=16> */
.L_x_23:


//--------------------- .text._Z24computeWeightedSumKernelPdS_S_S_ii --------------------------
	.section	.text._Z24computeWeightedSumKernelPdS_S_S_ii,"ax",@progbits
	.align	128
        .global         _Z24computeWeightedSumKernelPdS_S_S_ii
        .type           _Z24computeWeightedSumKernelPdS_S_S_ii,@function
        .size           _Z24computeWeightedSumKernelPdS_S_S_ii,(.L_x_28 - _Z24computeWeightedSumKernelPdS_S_S_ii)
        .other          _Z24computeWeightedSumKernelPdS_S_S_ii,@"STO_CUDA_ENTRY STV_DEFAULT"
_Z24computeWeightedSumKernelPdS_S_S_ii:
.text._Z24computeWeightedSumKernelPdS_S_S_ii:
        /* <DEDUP_REMOVED lines=10> */
[----:B------:R-:W2:Y:S01]  /*00a0*/  LDCU UR8, c[0x0][0x3a0] ;  /* 0x00007400ff0877ac */ /* 0x000ea20008000800 */
[----:B0-----:R-:W-:-:S06]  /*00b0*/  IMAD.WIDE R24, R0, 0x8, R24 ;  /* 0x0000000800187825 */ /* 0x001fcc00078e0218 */
[----:B-1----:R-:W5:Y:S01]  /*00c0*/  LDG.E.64 R24, desc[UR12][R24.64] ;  /* 0x0000000c18187981 */ /* 0x002f62000c1e1b00 */
[----:B--2---:R-:W-:-:S09]  /*00d0*/  UISETP.GE.AND UP0, UPT, UR8, 0x1, UPT ;  /* 0x000000010800788c */ /* 0x004fd2000bf06270 */
[----:B------:R-:W-:Y:S05]  /*00e0*/  BRA.U !UP0, `(.L_x_16) ;  /* 0x00000009086c7547 */ /* 0x000fea000b800000 */
[----:B------:R-:W-:Y:S01]  /*00f0*/  UISETP.GE.U32.AND UP1, UPT, UR8, 0x10, UPT ;  /* 0x000000100800788c */ /* 0x000fe2000bf26070 */
[----:B------:R-:W-:Y:S01]  /*0100*/  HFMA2 R3, -RZ, RZ, 0, 0 ;  /* 0x00000000ff037431 */ /* 0x000fe200000001ff */
[----:B------:R-:W-:Y:S02]  /*0110*/  ULOP3.LUT UR9, UR8, 0xf, URZ, 0xc0, !UPT ;  /* 0x0000000f08097892 */ /* 0x000fe4000f8ec0ff */
[----:B------:R-:W-:Y:S02]  /*0120*/  IMAD R2, R0, UR8, RZ ;  /* 0x0000000800027c24 */ /* 0x000fe4000f8e02ff */
[----:B------:R-:W-:-:S03]  /*0130*/  UISETP.NE.AND UP0, UPT, UR9, URZ, UPT ;  /* 0x000000ff0900728c */ /* 0x000fc6000bf05270 */
[----:B------:R-:W-:Y:S08]  /*0140*/  BRA.U !UP1, `(.L_x_17) ;  /* 0x00000005091c7547 */ /* 0x000ff0000b800000 */
[----:B------:R-:W0:Y:S01]  /*0150*/  LDCU.64 UR4, c[0x0][0x390] ;  /* 0x00007200ff0477ac */ /* 0x000e220008000a00 */
[----:B------:R-:W-:Y:S01]  /*0160*/  MOV R26, R2 ;  /* 0x00000002001a7202 */ /* 0x000fe20000000f00 */
[----:B------:R-:W1:Y:S01]  /*0170*/  LDCU.64 UR6, c[0x0][0x380] ;  /* 0x00007000ff0677ac */ /* 0x000e620008000a00 */
[----:B------:R-:W-:-:S04]  /*0180*/  ULOP3.LUT UR10, UR8, 0x7ffffff0, URZ, 0xc0, !UPT ;  /* 0x7ffffff0080a7892 */ /* 0x000fc8000f8ec0ff */
[----:B------:R-:W-:Y:S02]  /*0190*/  UIADD3 UR11, UPT, UPT, -UR10, URZ, URZ ;  /* 0x000000ff0a0b7290 */ /* 0x000fe4000fffe1ff */
[----:B------:R-:W-:Y:S01]  /*01a0*/  IMAD.U32 R3, RZ, RZ, UR10 ;  /* 0x0000000aff037e24 */ /* 0x000fe2000f8e00ff */
[----:B0-----:R-:W-:-:S04]  /*01b0*/  UIADD3 UR4, UP2, UPT, UR4, 0x40, URZ ;  /* 0x0000004004047890 */ /* 0x001fc8000ff5e0ff */
[----:B------:R-:W-:Y:S02]  /*01c0*/  UIADD3.X UR5, UPT, UPT, URZ, UR5, URZ, UP2, !UPT ;  /* 0x00000005ff057290 */ /* 0x000fe400097fe4ff */
[----:B-1----:R-:W-:Y:S01]  /*01d0*/  UIADD3 UR6, UP1, UPT, UR6, 0x40, URZ ;  /* 0x0000004006067890 */ /* 0x002fe2000ff3e0ff */
[----:B------:R-:W-:-:S03]  /*01e0*/  MOV R10, UR4 ;  /* 0x00000004000a7c02 */ /* 0x000fc60008000f00 */
[----:B------:R-:W-:Y:S01]  /*01f0*/  IMAD.U32 R11, RZ, RZ, UR5 ;  /* 0x00000005ff0b7e24 */ /* 0x000fe2000f8e00ff */
[----:B------:R-:W-:-:S12]  /*0200*/  UIADD3.X UR7, UPT, UPT, URZ, UR7, URZ, UP1, !UPT ;  /* 0x00000007ff077290 */ /* 0x000fd80008ffe4ff */
.L_x_18:
[----:B------:R-:W-:Y:S01]  /*0210*/  MOV R4, UR6 ;  /* 0x0000000600047c02 */ /* 0x000fe20008000f00 */
[----:B------:R-:W-:Y:S01]  /*0220*/  IMAD.MOV.U32 R6, RZ, RZ, R10 ;  /* 0x000000ffff067224 */ /* 0x000fe200078e000a */
[----:B------:R-:W-:Y:S02]  /*0230*/  MOV R5, UR7 ;  /* 0x0000000700057c02 */ /* 0x000fe40008000f00 */
[----:B------:R-:W-:Y:S01]  /*0240*/  MOV R7, R11 ;  /* 0x0000000b00077202 */ /* 0x000fe20000000f00 */
[----:B------:R-:W-:-:S04]  /*0250*/  IMAD.WIDE R4, R26, 0x8, R4 ;  /* 0x000000081a047825 */ /* 0x000fc800078e0204 */
[----:B------:R-:W2:Y:S04]  /*0260*/  LDG.E.64 R22, desc[UR12][R6.64+-0x40] ;  /* 0xffffc00c06167981 */ /* 0x000ea8000c1e1b00 */
[----:B------:R-:W2:Y:S04]  /*0270*/  LDG.E.64 R12, desc[UR12][R4.64+-0x40] ;  /* 0xffffc00c040c7981 */ /* 0x000ea8000c1e1b00 */
[----:B------:R-:W3:Y:S04]  /*0280*/  LDG.E.64 R20, desc[UR12][R6.64+-0x38] ;  /* 0xffffc80c06147981 */ /* 0x000ee8000c1e1b00 */
[----:B------:R-:W3:Y:S04]  /*0290*/  LDG.E.64 R16, desc[UR12][R4.64+-0x38] ;  /* 0xffffc80c04107981 */ /* 0x000ee8000c1e1b00 */
[----:B------:R-:W4:Y:S04]  /*02a0*/  LDG.E.64 R14, desc[UR12][R6.64+-0x30] ;  /* 0xffffd00c060e7981 */ /* 0x000f28000c1e1b00 */
[----:B------:R-:W4:Y:S04]  /*02b0*/  LDG.E.64 R10, desc[UR12][R4.64+-0x30] ;  /* 0xffffd00c040a7981 */ /* 0x000f28000c1e1b00 */
[----:B------:R-:W4:Y:S04]  /*02c0*/  LDG.E.64 R18, desc[UR12][R6.64+-0x28] ;  /* 0xffffd80c06127981 */ /* 0x000f28000c1e1b00 */
[----:B------:R-:W4:Y:S01]  /*02d0*/  LDG.E.64 R8, desc[UR12][R4.64+-0x28] ;  /* 0xffffd80c04087981 */ /* 0x000f22000c1e1b00 */
[----:B--2--5:R-:W-:-:S03]  /*02e0*/  DFMA R22, R12, R22, R24 ;  /* 0x000000160c16722b */ /* 0x024fc60000000018 */
[----:B------:R-:W2:Y:S04]  /*02f0*/  LDG.E.64 R24, desc[UR12][R6.64+-0x20] ;  /* 0xffffe00c06187981 */ /* 0x000ea8000c1e1b00 */
[----:B------:R-:W2:Y:S01]  /*0300*/  LDG.E.64 R12, desc[UR12][R4.64+-0x20] ;  /* 0xffffe00c040c7981 */ /* 0x000ea2000c1e1b00 */
[----:B---3--:R-:W-:-:S03]  /*0310*/  DFMA R20, R16, R20, R22 ;  /* 0x000000141014722b */ /* 0x008fc60000000016 */
[----:B------:R-:W3:Y:S04]  /*0320*/  LDG.E.64 R22, desc[UR12][R6.64+-0x18] ;  /* 0xffffe80c06167981 */ /* 0x000ee8000c1e1b00 */
[----:B------:R-:W3:Y:S01]  /*0330*/  LDG.E.64 R16, desc[UR12][R4.64+-0x18] ;  /* 0xffffe80c04107981 */ /* 0x000ee2000c1e1b00 */
[----:B----4-:R-:W-:-:S03]  /*0340*/  DFMA R14, R10, R14, R20 ;  /* 0x0000000e0a0e722b */ /* 0x010fc60000000014 */
[----:B------:R-:W4:Y:S04]  /*0350*/  LDG.E.64 R10, desc[UR12][R6.64+-0x10] ;  /* 0xfffff00c060a7981 */ /* 0x000f28000c1e1b00 */
[----:B------:R-:W4:Y:S01]  /*0360*/  LDG.E.64 R20, desc[UR12][R4.64+-0x10] ;  /* 0xfffff00c04147981 */ /* 0x000f22000c1e1b00 */
[----:B------:R-:W-:-:S03]  /*0370*/  DFMA R18, R8, R18, R14 ;  /* 0x000000120812722b */ /* 0x000fc6000000000e */
[----:B------:R-:W4:Y:S04]  /*0380*/  LDG.E.64 R14, desc[UR12][R6.64+-0x8] ;  /* 0xfffff80c060e7981 */ /* 0x000f28000c1e1b00 */
[----:B------:R-:W4:Y:S01]  /*0390*/  LDG.E.64 R8, desc[UR12][R4.64+-0x8] ;  /* 0xfffff80c04087981 */ /* 0x000f22000c1e1b00 */
[----:B--2---:R-:W-:-:S03]  /*03a0*/  DFMA R24, R12, R24, R18 ;  /* 0x000000180c18722b */ /* 0x004fc60000000012 */
        /* <DEDUP_REMOVED lines=23> */
[----:B------:R-:W-:Y:S01]  /*0520*/  UIADD3 UR11, UPT, UPT, UR11, 0x10, URZ ;  /* 0x000000100b0b7890 */ /* 0x000fe2000fffe0ff */
[----:B------:R-:W-:-:S03]  /*0530*/  VIADD R26, R26, 0x10 ;  /* 0x000000101a1a7836 */ /* 0x000fc60000000000 */
[----:B------:R-:W-:Y:S01]  /*0540*/  UISETP.NE.AND UP1, UPT, UR11, URZ, UPT ;  /* 0x000000ff0b00728c */ /* 0x000fe2000bf25270 */
[----:B--2---:R-:W-:-:S08]  /*0550*/  DFMA R10, R14, R12, R10 ;  /* 0x0000000c0e0a722b */ /* 0x004fd0000000000a */
[----:B---3--:R-:W-:-:S08]  /*0560*/  DFMA R10, R18, R16, R10 ;  /* 0x00000010120a722b */ /* 0x008fd0000000000a */
[----:B----4-:R-:W-:Y:S01]  /*0570*/  DFMA R24, R24, R22, R10 ;  /* 0x000000161818722b */ /* 0x010fe2000000000a */
[----:B------:R-:W-:-:S04]  /*0580*/  IADD3 R10, P0, PT, R6, 0x80, RZ ;  /* 0x00000080060a7810 */ /* 0x000fc80007f1e0ff */
[----:B------:R-:W-:-:S03]  /*0590*/  IADD3.X R11, PT, PT, RZ, R7, RZ, P0, !PT ;  /* 0x00000007ff0b7210 */ /* 0x000fc600007fe4ff */
[----:B------:R-:W-:Y:S01]  /*05a0*/  DFMA R24, R20, R8, R24 ;  /* 0x000000081418722b */ /* 0x000fe20000000018 */
[----:B------:R-:W-:Y:S10]  /*05b0*/  BRA.U UP1, `(.L_x_18) ;  /* 0xfffffffd01147547 */ /* 0x000ff4000b83ffff */
.L_x_17:
[----:B------:R-:W-:Y:S05]  /*05c0*/  BRA.U !UP0, `(.L_x_16) ;  /* 0x0000000508347547 */ /* 0x000fea000b800000 */
[----:B------:R-:W-:Y:S02]  /*05d0*/  UISETP.GE.U32.AND UP0, UPT, UR9, 0x8, UPT ;  /* 0x000000080900788c */ /* 0x000fe4000bf06070 */
[----:B------:R-:W-:-:S04]  /*05e0*/  ULOP3.LUT UR5, UR8, 0x7, URZ, 0xc0, !UPT ;  /* 0x0000000708057892 */ /* 0x000fc8000f8ec0ff */
[----:B------:R-:W-:-:S03]  /*05f0*/  UISETP.NE.AND UP1, UPT, UR5, URZ, UPT ;  /* 0x000000ff0500728c */ /* 0x000fc6000bf25270 */
[----:B------:R-:W-:Y:S08]  /*0600*/  BRA.U !UP0, `(.L_x_19) ;  /* 0x0000000108787547 */ /* 0x000ff0000b800000 */
[----:B------:R-:W0:Y:S01]  /*0610*/  LDC.64 R10, c[0x0][0x380] ;  /* 0x0000e000ff0a7b82 */ /* 0x000e220000000a00 */
[----:B------:R-:W-:-:S07]  /*0620*/  IADD3 R7, PT, PT, R2, R3, RZ ;  /* 0x0000000302077210 */ /* 0x000fce0007ffe0ff */
[----:B------:R-:W1:Y:S01]  /*0630*/  LDC.64 R4, c[0x0][0x390] ;  /* 0x0000e400ff047b82 */ /* 0x000e620000000a00 */
[----:B0-----:R-:W-:-:S05]  /*0640*/  IMAD.WIDE R10, R7, 0x8, R10 ;  /* 0x00000008070a7825 */ /* 0x001fca00078e020a */
[----:B------:R-:W2:Y:S01]  /*0650*/  LDG.E.64 R12, desc[UR12][R10.64] ;  /* 0x0000000c0a0c7981 */ /* 0x000ea2000c1e1b00 */
[----:B-1----:R-:W-:-:S03]  /*0660*/  IMAD.WIDE.U32 R4, R3, 0x8, R4 ;  /* 0x0000000803047825 */ /* 0x002fc600078e0004 */
[----:B------:R-:W3:Y:S04]  /*0670*/  LDG.E.64 R16, desc[UR12][R10.64+0x8] ;  /* 0x0000080c0a107981 */ /* 0x000ee8000c1e1b00 */
[----:B------:R-:W2:Y:S04]  /*0680*/  LDG.E.64 R14, desc[UR12][R4.64] ;  /* 0x0000000c040e7981 */ /* 0x000ea8000c1e1b00 */
[----:B------:R-:W3:Y:S04]  /*0690*/  LDG.E.64 R18, desc[UR12][R4.64+0x8] ;  /* 0x0000080c04127981 */ /* 0x000ee8000c1e1b00 */
[----:B------:R-:W4:Y:S04]  /*06a0*/  LDG.E.64 R20, desc[UR12][R10.64+0x10] ;  /* 0x0000100c0a147981 */ /* 0x000f28000c1e1b00 */
[----:B------:R-:W4:Y:S04]  /*06b0*/  LDG.E.64 R22, desc[UR12][R4.64+0x10] ;  /* 0x0000100c04167981 */ /* 0x000f28000c1e1b00 */
        /* <DEDUP_REMOVED lines=13> */
[----:B------:R-:W-:Y:S01]  /*0790*/  DFMA R6, R6, R8, R20 ;  /* 0x000000080606722b */ /* 0x000fe20000000014 */
[----:B------:R-:W-:-:S07]  /*07a0*/  IADD3 R3, PT, PT, R3, 0x8, RZ ;  /* 0x0000000803037810 */ /* 0x000fce0007ffe0ff */
[----:B--2---:R-:W-:-:S08]  /*07b0*/  DFMA R6, R12, R14, R6 ;  /* 0x0000000e0c06722b */ /* 0x004fd00000000006 */
[----:B---3--:R-:W-:-:S08]  /*07c0*/  DFMA R6, R16, R18, R6 ;  /* 0x000000121006722b */ /* 0x008fd00000000006 */
[----:B----4-:R-:W-:-:S08]  /*07d0*/  DFMA R24, R22, R24, R6 ;  /* 0x000000181618722b */ /* 0x010fd00000000006 */
[----:B------:R-:W-:-:S11]  /*07e0*/  DFMA R24, R26, R28, R24 ;  /* 0x0000001c1a18722b */ /* 0x000fd60000000018 */
.L_x_19:
[----:B------:R-:W-:Y:S05]  /*07f0*/  BRA.U !UP1, `(.L_x_16) ;  /* 0x0000000109a87547 */ /* 0x000fea000b800000 */
[----:B------:R-:W-:Y:S02]  /*0800*/  UISETP.GE.U32.AND UP0, UPT, UR5, 0x4, UPT ;  /* 0x000000040500788c */ /* 0x000fe4000bf06070 */
[----:B------:R-:W-:-:S04]  /*0810*/  ULOP3.LUT UR4, UR8, 0x3, URZ, 0xc0, !UPT ;  /* 0x0000000308047892 */ /* 0x000fc8000f8ec0ff */
[----:B------:R-:W-:-:S03]  /*0820*/  UISETP.NE.AND UP1, UPT, UR4, URZ, UPT ;  /* 0x000000ff0400728c */ /* 0x000fc6000bf25270 */
[----:B------:R-:W-:Y:S08]  /*0830*/  BRA.U !UP0, `(.L_x_20) ;  /* 0x0000000108487547 */ /* 0x000ff0000b800000 */
[----:B------:R-:W0:Y:S01]  /*0840*/  LDC.64 R4, c[0x0][0x380] ;  /* 0x0000e000ff047b82 */ /* 0x000e220000000a00 */
[----:B------:R-:W-:-:S07]  /*0850*/  IMAD.IADD R17, R2, 0x1, R3 ;  /* 0x0000000102117824 */ /* 0x000fce00078e0203 */
        /* <DEDUP_REMOVED lines=10> */
[----:B------:R-:W4:Y:S01]  /*0900*/  LDG.E.64 R14, desc[UR12][R20.64+0x18] ;  /* 0x0000180c140e7981 */ /* 0x000f22000c1e1b00 */
[----:B------:R-:W-:Y:S01]  /*0910*/  IADD3 R3, PT, PT, R3, 0x4, RZ ;  /* 0x0000000403037810 */ /* 0x000fe20007ffe0ff */
[----:B--2--5:R-:W-:-:S08]  /*0920*/  DFMA R18, R18, R22, R24 ;  /* 0x000000161212722b */ /* 0x024fd00000000018 */
[----:B---3--:R-:W-:-:S08]  /*0930*/  DFMA R8, R8, R10, R18 ;  /* 0x0000000a0808722b */ /* 0x008fd00000000012 */
[----:B----4-:R-:W-:-:S08]  /*0940*/  DFMA R4, R4, R6, R8 ;  /* 0x000000060404722b */ /* 0x010fd00000000008 */
[----:B------:R-:W-:-:S11]  /*0950*/  DFMA R24, R12, R14, R4 ;  /* 0x0000000e0c18722b */ /* 0x000fd60000000004 */
.L_x_20:
[----:B------:R-:W-:Y:S05]  /*0960*/  BRA.U !UP1, `(.L_x_16) ;  /* 0x00000001094c7547 */ /* 0x000fea000b800000 */
[----:B------:R-:W0:Y:S01]  /*0970*/  LDC.64 R4, c[0x0][0x390] ;  /* 0x0000e400ff047b82 */ /* 0x000e220000000a00 */
[----:B------:R-:W-:Y:S01]  /*0980*/  IADD3 R9, PT, PT, R2, R3, RZ ;  /* 0x0000000302097210 */ /* 0x000fe20007ffe0ff */
[----:B------:R-:W-:-:S06]  /*0990*/  UIADD3 UR4, UPT, UPT, -UR4, URZ, URZ ;  /* 0x000000ff04047290 */ /* 0x000fcc000fffe1ff */
[----:B------:R-:W1:Y:S01]  /*09a0*/  LDC.64 R6, c[0x0][0x380] ;  /* 0x0000e000ff067b82 */ /* 0x000e620000000a00 */
[----:B0-----:R-:W-:-:S04]  /*09b0*/  IMAD.WIDE.U32 R4, R3, 0x8, R4 ;  /* 0x0000000803047825 */ /* 0x001fc800078e0004 */
[----:B------:R-:W-:Y:S01]  /*09c0*/  IMAD.MOV.U32 R8, RZ, RZ, R4 ;  /* 0x000000ffff087224 */ /* 0x000fe200078e0004 */
[----:B------:R-:W-:-:S07]  /*09d0*/  MOV R11, R5 ;  /* 0x00000005000b7202 */ /* 0x000fce0000000f00 */
.L_x_21:
[----:B-1----:R-:W-:Y:S01]  /*09e0*/  IMAD.WIDE R2, R9, 0x8, R6 ;  /* 0x0000000809027825 */ /* 0x002fe200078e0206 */
[----:B------:R-:W-:-:S03]  /*09f0*/  MOV R4, R8 ;  /* 0x0000000800047202 */ /* 0x000fc60000000f00 */
[----:B------:R-:W-:Y:S02]  /*0a00*/  IMAD.MOV.U32 R5, RZ, RZ, R11 ;  /* 0x000000ffff057224 */ /* 0x000fe400078e000b */
[----:B------:R-:W2:Y:S04]  /*0a10*/  LDG.E.64 R2, desc[UR12][R2.64] ;  /* 0x0000000c02027981 */ /* 0x000ea8000c1e1b00 */
[----:B------:R-:W2:Y:S01]  /*0a20*/  LDG.E.64 R4, desc[UR12][R4.64] ;  /* 0x0000000c04047981 */ /* 0x000ea2000c1e1b00 */
[----:B------:R-:W-:Y:S01]  /*0a30*/  UIADD3 UR4, UPT, UPT, UR4, 0x1, URZ ;  /* 0x0000000104047890 */ /* 0x000fe2000fffe0ff */
[----:B------:R-:W-:Y:S02]  /*0a40*/  IADD3 R8, P0, PT, R8, 0x8, RZ ;  /* 0x0000000808087810 */ /* 0x000fe40007f1e0ff */
[----:B------:R-:W-:Y:S01]  /*0a50*/  IADD3 R9, PT, PT, R9, 0x1, RZ ;  /* 0x0000000109097810 */ /* 0x000fe20007ffe0ff */
[----:B------:R-:W-:Y:S01]  /*0a60*/  UISETP.NE.AND UP0, UPT, UR4, URZ, UPT ;  /* 0x000000ff0400728c */ /* 0x000fe2000bf05270 */
[----:B------:R-:W-:Y:S01]  /*0a70*/  IADD3.X R11, PT, PT, RZ, R11, RZ, P0, !PT ;  /* 0x0000000bff0b7210 */ /* 0x000fe200007fe4ff */
[----:B--2--5:R-:W-:-:S07]  /*0a80*/  DFMA R24, R2, R4, R24 ;  /* 0x000000040218722b */ /* 0x024fce0000000018 */
[----:B------:R-:W-:Y:S05]  /*0a90*/  BRA.U UP0, `(.L_x_21) ;  /* 0xfffffffd00d07547 */ /* 0x000fea000b83ffff */
.L_x_16:
[----:B------:R-:W0:Y:S02]  /*0aa0*/  LDC.64 R2, c[0x0][0x398] ;  /* 0x0000e600ff027b82 */ /* 0x000e240000000a00 */
[----:B0-----:R-:W-:-:S05]  /*0ab0*/  IMAD.WIDE R2, R0, 0x8, R2 ;  /* 0x0000000800027825 */ /* 0x001fca00078e0202 */
[----:B-----5:R-:W-:Y:S01]  /*0ac0*/  STG.E.64 desc[UR12][R2.64], R24 ;  /* 0x0000001802007986 */ /* 0x020fe2000c101b0c */
[----:B------:R-:W-:Y:S05]  /*0ad0*/  EXIT ;  /* 0x000000000000794d */ /* 0x000fea0003800000 */
.L_x_22:
        /* <DEDUP_REMOVED lines=10> */
.L_x_28:


//--------------------- .nv.shared.reserved.0     --------------------------
	.section	.nv.shared.reserved.0,"aw",@nobits
	.weak		__nv_reservedSMEM_offset_0_alias
	.size		__nv_reservedSMEM_offset_0_alias, 0, 64
	.other		__nv_reservedSMEM_offset_0_alias,@"STO_CUDA_RESERVED_SHARED STV_DEFAULT"
__nv_reservedSMEM_offset_0_alias:
	.zero		0
	.zero		64


//--------------------- .nv.constant0._Z18updateBiasesKernelPdS_id --------------------------
	.section	.nv.constant0._Z18updateBiasesKernelPdS_id,"a",@progbits
	.sectionflags	@""
	.align	4
.nv.constant0._Z18updateBiasesKernelPdS_id:
	.zero		928


//--------------------- .nv.constant0._Z19updateWeightsKernelPdS_S_iid --------------------------
	.section	.nv.constant0._Z19updateWeightsKernelPdS_S_iid,"a",@progbits
	.sectionflags	@""
	.align	4
.nv.constant0._Z19updateWeightsKernelPdS_S_iid:
	.zero		936


//--------------------- .nv.constant0._Z24derivativeActivateKernelPdS_i --------------------------
	.section	.nv.constant0._Z24derivativeActivateKernelPdS_i,"a",@progbits
	.sectionflags	@""
	.align	4
.nv.constant0._Z24derivativeActivateKernelPdS_i:
	.zero		916


//--------------------- .nv.constant0._Z14activateKernelPdS_i --------------------------
	.section	.nv.constant0._Z14activateKernelPdS_i,"a",@progbits
	.sectionflags	@""
	.align	4
.nv.constant0._Z14activateKernelPdS_i:
	.zero		916


//--------------------- .nv.constant0._Z24computeWeightedSumKernelPdS_S_S_ii --------------------------
	.section	.nv.constant0._Z24computeWeightedSumKernelPdS_S_S_ii,"a",@progbits
	.sectionflags	@""
	.align	4
.nv.constant0._Z24computeWeightedSumKernelPdS_S_S_ii:
	.zero		936


//--------------------- SYMBOLS --------------------------

	.type		.nv.reservedSmem.offset0,@object
	.size		.nv.reservedSmem.offset0,0x4
